	.headerflags	@"EF_CUDA_TEXMODE_UNIFIED EF_CUDA_64BIT_ADDRESS EF_CUDA_ACCELERATORS EF_CUDA_SM90 EF_CUDA_VIRTUAL_SM(EF_CUDA_SM90)"
	.elftype	@"ET_EXEC"


//--------------------- .nv.info                  --------------------------
	.section	.nv.info,"",@"SHT_CUDA_INFO"
	.align	4


	//----- nvinfo : EIATTR_REGCOUNT
	.align		4
        /*0000*/ 	.byte	0x04, 0x2f
        /*0002*/ 	.short	(.L_3 - .L_2)
	.align		4
.L_2:
        /*0004*/ 	.word	index@(triton_poi_fused__native_batch_norm_legit_no_training_mul_softplus_tanh_8)
        /*0008*/ 	.word	0x00000030


	//----- nvinfo : EIATTR_MIN_STACK_SIZE
	.align		4
.L_3:
        /*000c*/ 	.byte	0x04, 0x12
        /*000e*/ 	.short	(.L_5 - .L_4)
	.align		4
.L_4:
        /*0010*/ 	.word	index@(triton_poi_fused__native_batch_norm_legit_no_training_mul_softplus_tanh_8)
        /*0014*/ 	.word	0x00000000


	//----- nvinfo : EIATTR_FRAME_SIZE
	.align		4
.L_5:
        /*0018*/ 	.byte	0x04, 0x11
        /*001a*/ 	.short	(.L_7 - .L_6)
	.align		4
.L_6:
        /*001c*/ 	.word	index@(triton_poi_fused__native_batch_norm_legit_no_training_mul_softplus_tanh_8)
        /*0020*/ 	.word	0x00000000


	//----- nvinfo : EIATTR_MIN_STACK_SIZE
	.align		4
.L_7:
        /*0024*/ 	.byte	0x04, 0x12
        /*0026*/ 	.short	(.L_9 - .L_8)
	.align		4
.L_8:
        /*0028*/ 	.word	index@(triton_poi_fused__native_batch_norm_legit_no_training_mul_softplus_tanh_8)
        /*002c*/ 	.word	0x00000000
.L_9:


//--------------------- .nv.info.triton_poi_fused__native_batch_norm_legit_no_training_mul_softplus_tanh_8 --------------------------
	.section	.nv.info.triton_poi_fused__native_batch_norm_legit_no_training_mul_softplus_tanh_8,"",@"SHT_CUDA_INFO"
	.sectionflags	@""
	.align	4


	//----- nvinfo : EIATTR_CUDA_API_VERSION
	.align		4
        /*0000*/ 	.byte	0x04, 0x37
        /*0002*/ 	.short	(.L_11 - .L_10)
.L_10:
        /*0004*/ 	.word	0x0000007c


	//----- nvinfo : EIATTR_KPARAM_INFO
	.align		4
.L_11:
        /*0008*/ 	.byte	0x04, 0x17
        /*000a*/ 	.short	(.L_13 - .L_12)
.L_12:
        /*000c*/ 	.word	0x00000000
        /*0010*/ 	.short	0x0007
        /*0012*/ 	.short	0x0034
        /*0014*/ 	.byte	0x00, 0xf0, 0x11, 0x00


	//----- nvinfo : EIATTR_KPARAM_INFO
	.align		4
.L_13:
        /*0018*/ 	.byte	0x04, 0x17
        /*001a*/ 	.short	(.L_15 - .L_14)
.L_14:
        /*001c*/ 	.word	0x00000000
        /*0020*/ 	.short	0x0006
        /*0022*/ 	.short	0x0030
        /*0024*/ 	.byte	0x00, 0xf0, 0x11, 0x00


	//----- nvinfo : EIATTR_KPARAM_INFO
	.align		4
.L_15:
        /*0028*/ 	.byte	0x04, 0x17
        /*002a*/ 	.short	(.L_17 - .L_16)
.L_16:
        /*002c*/ 	.word	0x00000000
        /*0030*/ 	.short	0x0005
        /*0032*/ 	.short	0x0028
        /*0034*/ 	.byte	0x00, 0xf4, 0x21, 0x00


	//----- nvinfo : EIATTR_KPARAM_INFO
	.align		4
.L_17:
        /*0038*/ 	.byte	0x04, 0x17
        /*003a*/ 	.short	(.L_19 - .L_18)
.L_18:
        /*003c*/ 	.word	0x00000000
        /*0040*/ 	.short	0x0004
        /*0042*/ 	.short	0x0020
        /*0044*/ 	.byte	0x00, 0xf4, 0x21, 0x00


	//----- nvinfo : EIATTR_KPARAM_INFO
	.align		4
.L_19:
        /*0048*/ 	.byte	0x04, 0x17
        /*004a*/ 	.short	(.L_21 - .L_20)
.L_20:
        /*004c*/ 	.word	0x00000000
        /*0050*/ 	.short	0x0003
        /*0052*/ 	.short	0x0018
        /*0054*/ 	.byte	0x00, 0xf4, 0x21, 0x00


	//----- nvinfo : EIATTR_KPARAM_INFO
	.align		4
.L_21:
        /*0058*/ 	.byte	0x04, 0x17
        /*005a*/ 	.short	(.L_23 - .L_22)
.L_22:
        /*005c*/ 	.word	0x00000000
        /*0060*/ 	.short	0x0002
        /*0062*/ 	.short	0x0010
        /*0064*/ 	.byte	0x00, 0xf4, 0x21, 0x00


	//----- nvinfo : EIATTR_KPARAM_INFO
	.align		4
.L_23:
        /*0068*/ 	.byte	0x04, 0x17
        /*006a*/ 	.short	(.L_25 - .L_24)
.L_24:
        /*006c*/ 	.word	0x00000000
        /*0070*/ 	.short	0x0001
        /*0072*/ 	.short	0x0008
        /*0074*/ 	.byte	0x00, 0xf4, 0x21, 0x00


	//----- nvinfo : EIATTR_KPARAM_INFO
	.align		4
.L_25:
        /*0078*/ 	.byte	0x04, 0x17
        /*007a*/ 	.short	(.L_27 - .L_26)
.L_26:
        /*007c*/ 	.word	0x00000000
        /*0080*/ 	.short	0x0000
        /*0082*/ 	.short	0x0000
        /*0084*/ 	.byte	0x00, 0xf4, 0x21, 0x00


	//----- nvinfo : EIATTR_SPARSE_MMA_MASK
	.align		4
.L_27:
        /*0088*/ 	.byte	0x03, 0x50
        /*008a*/ 	.short	0x0000


	//----- nvinfo : EIATTR_MAXREG_COUNT
	.align		4
        /*008c*/ 	.byte	0x03, 0x1b
        /*008e*/ 	.short	0x00ff


	//----- nvinfo : EIATTR_EXIT_INSTR_OFFSETS
	.align		4
        /*0090*/ 	.byte	0x04, 0x1c
        /*0092*/ 	.short	(.L_29 - .L_28)


	//   ....[0]....
.L_28:
        /*0094*/ 	.word	0x00002b80


	//   ....[1]....
        /*0098*/ 	.word	0x00002bd0


	//----- nvinfo : EIATTR_REQNTID
	.align		4
.L_29:
        /*009c*/ 	.byte	0x04, 0x10
        /*009e*/ 	.short	(.L_31 - .L_30)
.L_30:
        /*00a0*/ 	.word	0x00000080
        /*00a4*/ 	.word	0x00000001
        /*00a8*/ 	.word	0x00000001


	//----- nvinfo : EIATTR_CRS_STACK_SIZE
	.align		4
.L_31:
        /*00ac*/ 	.byte	0x04, 0x1e
        /*00ae*/ 	.short	(.L_33 - .L_32)
.L_32:
        /*00b0*/ 	.word	0x00000000


	//----- nvinfo : EIATTR_CBANK_PARAM_SIZE
	.align		4
.L_33:
        /*00b4*/ 	.byte	0x03, 0x19
        /*00b6*/ 	.short	0x0038


	//----- nvinfo : EIATTR_PARAM_CBANK
	.align		4
        /*00b8*/ 	.byte	0x04, 0x0a
        /*00ba*/ 	.short	(.L_35 - .L_34)
	.align		4
.L_34:
        /*00bc*/ 	.word	index@(.nv.constant0.triton_poi_fused__native_batch_norm_legit_no_training_mul_softplus_tanh_8)
        /*00c0*/ 	.short	0x0210
        /*00c2*/ 	.short	0x0038


	//----- nvinfo : EIATTR_SW_WAR
	.align		4
.L_35:
        /*00c4*/ 	.byte	0x04, 0x36
        /*00c6*/ 	.short	(.L_37 - .L_36)
.L_36:
        /*00c8*/ 	.word	0x00000008
.L_37:


//--------------------- .nv.callgraph             --------------------------
	.section	.nv.callgraph,"",@"SHT_CUDA_CALLGRAPH"
	.align	4
	.sectionentsize	8
	.align		4
        /*0000*/ 	.word	0x00000000
	.align		4
        /*0004*/ 	.word	0xffffffff
	.align		4
        /*0008*/ 	.word	0x00000000
	.align		4
        /*000c*/ 	.word	0xfffffffe
	.align		4
        /*0010*/ 	.word	0x00000000
	.align		4
        /*0014*/ 	.word	0xfffffffd
	.align		4
        /*0018*/ 	.word	0x00000000
	.align		4
        /*001c*/ 	.word	0xfffffffc


//--------------------- .nv.constant4             --------------------------
	.section	.nv.constant4,"a",@progbits
	.align	8
	.align		8
.nv.constant4:
        /*0000*/ 	.dword	_$_str
	.align		8
        /*0008*/ 	.dword	_$_str_$_2


//--------------------- .text.triton_poi_fused__native_batch_norm_legit_no_training_mul_softplus_tanh_8 --------------------------
	.section	.text.triton_poi_fused__native_batch_norm_legit_no_training_mul_softplus_tanh_8,"ax",@progbits
	.sectionflags	@"SHF_BARRIERS=1"
	.align	128
        .global         triton_poi_fused__native_batch_norm_legit_no_training_mul_softplus_tanh_8
        .type           triton_poi_fused__native_batch_norm_legit_no_training_mul_softplus_tanh_8,@function
        .size           triton_poi_fused__native_batch_norm_legit_no_training_mul_softplus_tanh_8,(.L_x_41 - triton_poi_fused__native_batch_norm_legit_no_training_mul_softplus_tanh_8)
        .other          triton_poi_fused__native_batch_norm_legit_no_training_mul_softplus_tanh_8,@"STO_CUDA_ENTRY STV_DEFAULT"
triton_poi_fused__native_batch_norm_legit_no_training_mul_softplus_tanh_8:
.text.triton_poi_fused__native_batch_norm_legit_no_training_mul_softplus_tanh_8:
[----:B------:R-:W0:Y:S01]  /*0000*/  LDC R1, c[0x0][0x28] ;  /* 0x00000a00ff017b82 */ /* 0x000e220000000800 */
[----:B------:R-:W1:Y:S07]  /*0010*/  S2R R2, SR_TID.X ;  /* 0x0000000000027919 */ /* 0x000e6e0000002100 */
[----:B------:R-:W2:Y:S01]  /*0020*/  LDC.64 R34, c[0x0][0x220] ;  /* 0x00008800ff227b82 */ /* 0x000ea20000000a00 */
[----:B------:R-:W-:Y:S02]  /*0030*/  CS2R R4, SRZ ;  /* 0x0000000000047805 */ /* 0x000fe4000001ff00 */
[----:B------:R-:W-:Y:S01]  /*0040*/  CS2R R6, SRZ ;  /* 0x0000000000067805 */ /* 0x000fe2000001ff00 */
[----:B------:R-:W3:Y:S01]  /*0050*/  S2R R3, SR_CTAID.X ;  /* 0x0000000000037919 */ /* 0x000ee20000002500 */
[----:B------:R-:W-:Y:S01]  /*0060*/  ULDC.64 UR6, c[0x0][0x208] ;  /* 0x0000820000067ab9 */ /* 0x000fe20000000a00 */
[----:B------:R-:W4:Y:S02]  /*0070*/  S2R R0, SR_CTAID.Y ;  /* 0x0000000000007919 */ /* 0x000f240000002600 */
[----:B------:R-:W5:Y:S08]  /*0080*/  LDC.64 R20, c[0x0][0x210] ;  /* 0x00008400ff147b82 */ /* 0x000f700000000a00 */
[----:B------:R-:W5:Y:S08]  /*0090*/  LDC.64 R30, c[0x0][0x218] ;  /* 0x00008600ff1e7b82 */ /* 0x000f700000000a00 */
[----:B------:R-:W5:Y:S01]  /*00a0*/  LDC.64 R32, c[0x0][0x228] ;  /* 0x00008a00ff207b82 */ /* 0x000f620000000a00 */
[----:B-1----:R-:W-:-:S07]  /*00b0*/  SHF.L.U32 R2, R2, 0x2, RZ ;  /* 0x0000000202027819 */ /* 0x002fce00000006ff */
[----:B------:R-:W1:Y:S01]  /*00c0*/  LDC.64 R44, c[0x0][0x230] ;  /* 0x00008c00ff2c7b82 */ /* 0x000e620000000a00 */
[----:B---3--:R-:W-:Y:S02]  /*00d0*/  SHF.L.U32 R3, R3, 0xa, RZ ;  /* 0x0000000a03037819 */ /* 0x008fe400000006ff */
[----:B------:R-:W-:-:S04]  /*00e0*/  LOP3.LUT R2, R2, 0x1fc, RZ, 0xc0, !PT ;  /* 0x000001fc02027812 */ /* 0x000fc800078ec0ff */
[----:B------:R-:W-:-:S04]  /*00f0*/  LOP3.LUT R9, R3, R2, RZ, 0xfc, !PT ;  /* 0x0000000203097212 */ /* 0x000fc800078efcff */
[C---:B------:R-:W-:Y:S01]  /*0100*/  ISETP.GE.AND P0, PT, R9.reuse, 0x400, PT ;  /* 0x000004000900780c */ /* 0x040fe20003f06270 */
[----:B--2---:R-:W-:-:S12]  /*0110*/  IMAD.WIDE R34, R9, 0x4, R34 ;  /* 0x0000000409227825 */ /* 0x004fd800078e0222 */
[----:B------:R-:W2:Y:S01]  /*0120*/  @!P0 LDG.E.EL.128 R4, desc[UR6][R34.64] ;  /* 0x0000000622048981 */ /* 0x000ea2000c2e1d00 */
[----:B----4-:R-:W-:Y:S02]  /*0130*/  LEA R23, R0, R9, 0xa ;  /* 0x0000000900177211 */ /* 0x010fe400078e50ff */
[----:B------:R-:W-:Y:S02]  /*0140*/  CS2R R40, SRZ ;  /* 0x0000000000287805 */ /* 0x000fe4000001ff00 */
[----:B------:R-:W-:Y:S02]  /*0150*/  CS2R R42, SRZ ;  /* 0x00000000002a7805 */ /* 0x000fe4000001ff00 */
[----:B------:R-:W-:Y:S02]  /*0160*/  CS2R R16, SRZ ;  /* 0x0000000000107805 */ /* 0x000fe4000001ff00 */
[----:B------:R-:W-:Y:S01]  /*0170*/  CS2R R18, SRZ ;  /* 0x0000000000127805 */ /* 0x000fe2000001ff00 */
[----:B-----5:R-:W-:-:S04]  /*0180*/  IMAD.WIDE R22, R23, 0x4, R20 ;  /* 0x0000000417167825 */ /* 0x020fc800078e0214 */
[C---:B0-----:R-:W-:Y:S01]  /*0190*/  IMAD.WIDE R30, R9.reuse, 0x4, R30 ;  /* 0x00000004091e7825 */ /* 0x041fe200078e021e */
[----:B------:R2:W3:Y:S01]  /*01a0*/  @!P0 LDG.E.EL.128 R40, desc[UR6][R22.64] ;  /* 0x0000000616288981 */ /* 0x0004e2000c2e1d00 */
[----:B------:R-:W-:Y:S02]  /*01b0*/  CS2R R12, SRZ ;  /* 0x00000000000c7805 */ /* 0x000fe4000001ff00 */
[----:B------:R-:W-:Y:S01]  /*01c0*/  CS2R R14, SRZ ;  /* 0x00000000000e7805 */ /* 0x000fe2000001ff00 */
[C---:B------:R-:W-:Y:S01]  /*01d0*/  IMAD.WIDE R32, R9.reuse, 0x4, R32 ;  /* 0x0000000409207825 */ /* 0x040fe200078e0220 */
[----:B------:R-:W3:Y:S01]  /*01e0*/  @!P0 LDG.E.EL.128 R16, desc[UR6][R30.64] ;  /* 0x000000061e108981 */ /* 0x000ee2000c2e1d00 */
[----:B------:R-:W-:Y:S02]  /*01f0*/  CS2R R10, SRZ ;  /* 0x00000000000a7805 */ /* 0x000fe4000001ff00 */
[----:B-1----:R-:W-:Y:S01]  /*0200*/  IMAD.WIDE R44, R9, 0x4, R44 ;  /* 0x00000004092c7825 */ /* 0x002fe200078e022c */
[----:B------:R-:W-:Y:S01]  /*0210*/  CS2R R8, SRZ ;  /* 0x0000000000087805 */ /* 0x000fe2000001ff00 */
[----:B------:R-:W4:Y:S05]  /*0220*/  @!P0 LDG.E.EL.128 R12, desc[UR6][R32.64] ;  /* 0x00000006200c8981 */ /* 0x000f2a000c2e1d00 */
[----:B------:R-:W4:Y:S01]  /*0230*/  @!P0 LDG.E.EL.128 R8, desc[UR6][R44.64] ;  /* 0x000000062c088981 */ /* 0x000f22000c2e1d00 */
[----:B------:R-:W-:-:S02]  /*0240*/  CS2R R36, SRZ ;  /* 0x0000000000247805 */ /* 0x000fc4000001ff00 */
[----:B------:R-:W-:Y:S02]  /*0250*/  CS2R R38, SRZ ;  /* 0x0000000000267805 */ /* 0x000fe4000001ff00 */
[----:B------:R-:W-:Y:S02]  /*0260*/  CS2R R26, SRZ ;  /* 0x00000000001a7805 */ /* 0x000fe4000001ff00 */
[----:B------:R-:W-:Y:S01]  /*0270*/  CS2R R28, SRZ ;  /* 0x00000000001c7805 */ /* 0x000fe2000001ff00 */
[----:B--2---:R-:W-:Y:S01]  /*0280*/  FADD R22, R4, 9.9999997473787516356e-06 ;  /* 0x3727c5ac04167421 */ /* 0x004fe20000000000 */
[----:B------:R-:W-:Y:S01]  /*0290*/  FADD R6, R6, 9.9999997473787516356e-06 ;  /* 0x3727c5ac06067421 */ /* 0x000fe20000000000 */
[----:B------:R-:W-:Y:S01]  /*02a0*/  FADD R5, R5, 9.9999997473787516356e-06 ;  /* 0x3727c5ac05057421 */ /* 0x000fe20000000000 */
[----:B------:R-:W-:Y:S01]  /*02b0*/  HFMA2.MMA R4, -RZ, RZ, 1.625, 0 ;  /* 0x3e800000ff047435 */ /* 0x000fe200000001ff */
[----:B------:R-:W0:Y:S08]  /*02c0*/  MUFU.SQRT R24, R22 ;  /* 0x0000001600187308 */ /* 0x000e300000002000 */
[----:B------:R-:W1:Y:S01]  /*02d0*/  MUFU.SQRT R6, R6 ;  /* 0x0000000600067308 */ /* 0x000e620000002000 */
[----:B---3--:R-:W-:Y:S01]  /*02e0*/  FADD R16, -R16, R40 ;  /* 0x0000002810107221 */ /* 0x008fe20000000100 */
[----:B0-----:R-:W-:-:S06]  /*02f0*/  FSETP.GT.AND P0, PT, R24, 8.50705917302346158658e+37, PT ;  /* 0x7e8000001800780b */ /* 0x001fcc0003f04000 */
[----:B------:R-:W0:Y:S01]  /*0300*/  MUFU.SQRT R5, R5 ;  /* 0x0000000500057308 */ /* 0x000e220000002000 */
[----:B------:R-:W-:Y:S02]  /*0310*/  FSETP.GEU.AND P1, PT, R24, 1.175494350822287508e-38, PT ;  /* 0x008000001800780b */ /* 0x000fe40003f2e000 */
[----:B------:R-:W-:-:S04]  /*0320*/  FSEL R23, R4, 1, P0 ;  /* 0x3f80000004177808 */ /* 0x000fc80000000000 */
[----:B------:R-:W-:-:S07]  /*0330*/  @P0 FMUL R24, R24, 0.25 ;  /* 0x3e80000018180820 */ /* 0x000fce0000400000 */
[----:B------:R-:W-:Y:S01]  /*0340*/  @!P1 FMUL R23, R23, 16777216 ;  /* 0x4b80000017179820 */ /* 0x000fe20000400000 */
[----:B------:R-:W-:-:S06]  /*0350*/  @!P1 FMUL R24, R24, 16777216 ;  /* 0x4b80000018189820 */ /* 0x000fcc0000400000 */
[----:B------:R-:W2:Y:S01]  /*0360*/  MUFU.RCP R24, R24 ;  /* 0x0000001800187308 */ /* 0x000ea20000001000 */
[C---:B-1----:R-:W-:Y:S02]  /*0370*/  FSETP.GT.AND P1, PT, R6.reuse, 8.50705917302346158658e+37, PT ;  /* 0x7e8000000600780b */ /* 0x042fe40003f24000 */
[C---:B0-----:R-:W-:Y:S02]  /*0380*/  FSETP.GT.AND P0, PT, R5.reuse, 8.50705917302346158658e+37, PT ;  /* 0x7e8000000500780b */ /* 0x041fe40003f04000 */
[----:B------:R-:W-:Y:S02]  /*0390*/  FSETP.GEU.AND P4, PT, R6, 1.175494350822287508e-38, PT ;  /* 0x008000000600780b */ /* 0x000fe40003f8e000 */
[----:B------:R-:W-:Y:S01]  /*03a0*/  FSETP.GEU.AND P3, PT, R5, 1.175494350822287508e-38, PT ;  /* 0x008000000500780b */ /* 0x000fe20003f6e000 */
[----:B--2---:R-:W-:-:S04]  /*03b0*/  FMUL R23, R24, R23 ;  /* 0x0000001718177220 */ /* 0x004fc80000400000 */
[----:B------:R-:W-:Y:S02]  /*03c0*/  FMUL R23, R16, R23 ;  /* 0x0000001710177220 */ /* 0x000fe40000400000 */
[----:B------:R-:W-:Y:S02]  /*03d0*/  @P1 FMUL R6, R6, 0.25 ;  /* 0x3e80000006061820 */ /* 0x000fe40000400000 */
[----:B----4-:R-:W-:Y:S01]  /*03e0*/  FFMA R8, R23, R12, R8 ;  /* 0x0000000c17087223 */ /* 0x010fe20000000008 */
[----:B------:R-:W-:Y:S01]  /*03f0*/  LOP3.LUT R23, R3, 0x200, R2, 0xfe, !PT ;  /* 0x0000020003177812 */ /* 0x000fe200078efe02 */
[----:B------:R-:W-:Y:S01]  /*0400*/  @P0 FMUL R5, R5, 0.25 ;  /* 0x3e80000005050820 */ /* 0x000fe20000400000 */
[----:B------:R-:W-:Y:S02]  /*0410*/  @!P4 FMUL R6, R6, 16777216 ;  /* 0x4b8000000606c820 */ /* 0x000fe40000400000 */
[----:B------:R-:W-:Y:S02]  /*0420*/  ISETP.GE.AND P2, PT, R23, 0x400, PT ;  /* 0x000004001700780c */ /* 0x000fe40003f46270 */
[----:B------:R-:W-:Y:S01]  /*0430*/  LEA R23, R0, R23, 0xa ;  /* 0x0000001700177211 */ /* 0x000fe200078e50ff */
[----:B------:R-:W-:Y:S01]  /*0440*/  @!P3 FMUL R5, R5, 16777216 ;  /* 0x4b8000000505b820 */ /* 0x000fe20000400000 */
[----:B------:R-:W-:Y:S03]  /*0450*/  MUFU.RCP R6, R6 ;  /* 0x0000000600067308 */ /* 0x000fe60000001000 */
[----:B------:R-:W-:-:S05]  /*0460*/  IMAD.WIDE R20, R23, 0x4, R20 ;  /* 0x0000000417147825 */ /* 0x000fca00078e0214 */
[----:B------:R-:W0:Y:S01]  /*0470*/  MUFU.RCP R5, R5 ;  /* 0x0000000500057308 */ /* 0x000e220000001000 */
[----:B------:R1:W2:Y:S01]  /*0480*/  @!P2 LDG.E.EL.128 R36, desc[UR6][R20.64] ;  /* 0x000000061424a981 */ /* 0x0002a2000c2e1d00 */
[----:B------:R-:W-:Y:S01]  /*0490*/  FSEL R12, R4, 1, P0 ;  /* 0x3f800000040c7808 */ /* 0x000fe20000000000 */
[----:B------:R-:W-:Y:S01]  /*04a0*/  FADD R18, -R18, R42 ;  /* 0x0000002a12127221 */ /* 0x000fe20000000100 */
[----:B------:R-:W-:Y:S01]  /*04b0*/  CS2R R22, SRZ ;  /* 0x0000000000167805 */ /* 0x000fe2000001ff00 */
[----:B------:R-:W-:Y:S02]  /*04c0*/  FADD R17, -R17, R41 ;  /* 0x0000002911117221 */ /* 0x000fe40000000100 */
[----:B------:R-:W-:Y:S01]  /*04d0*/  @!P3 FMUL R12, R12, 16777216 ;  /* 0x4b8000000c0cb820 */ /* 0x000fe20000400000 */
[----:B-1----:R-:W-:-:S03]  /*04e0*/  FSEL R21, R4, 1, P1 ;  /* 0x3f80000004157808 */ /* 0x002fc60000800000 */
[----:B0-----:R-:W-:Y:S02]  /*04f0*/  FMUL R12, R5, R12 ;  /* 0x0000000c050c7220 */ /* 0x001fe40000400000 */
[----:B------:R-:W-:-:S04]  /*0500*/  @!P4 FMUL R21, R21, 16777216 ;  /* 0x4b8000001515c820 */ /* 0x000fc80000400000 */
[----:B------:R-:W-:Y:S01]  /*0510*/  FMUL R25, R6, R21 ;  /* 0x0000001506197220 */ /* 0x000fe20000400000 */
[----:B------:R-:W-:-:S03]  /*0520*/  CS2R R20, SRZ ;  /* 0x0000000000147805 */ /* 0x000fc6000001ff00 */
[----:B------:R-:W-:Y:S01]  /*0530*/  FMUL R5, R18, R25 ;  /* 0x0000001912057220 */ /* 0x000fe20000400000 */
[----:B------:R-:W-:Y:S02]  /*0540*/  CS2R R24, SRZ ;  /* 0x0000000000187805 */ /* 0x000fe4000001ff00 */
[----:B------:R0:W2:Y:S01]  /*0550*/  @!P2 LDG.E.EL.128 R20, desc[UR6][R30.64+0x800] ;  /* 0x000800061e14a981 */ /* 0x0000a2000c2e1d00 */
[----:B------:R-:W-:-:S03]  /*0560*/  FMUL R12, R17, R12 ;  /* 0x0000000c110c7220 */ /* 0x000fc60000400000 */
[----:B------:R1:W3:Y:S01]  /*0570*/  @!P2 LDG.E.EL.128 R24, desc[UR6][R34.64+0x800] ;  /* 0x000800062218a981 */ /* 0x0002e2000c2e1d00 */
[----:B------:R-:W-:Y:S01]  /*0580*/  FFMA R10, R5, R14, R10 ;  /* 0x0000000e050a7223 */ /* 0x000fe2000000000a */
[----:B------:R-:W-:Y:S01]  /*0590*/  FFMA R9, R12, R13, R9 ;  /* 0x0000000d0c097223 */ /* 0x000fe20000000009 */
[----:B0-----:R-:W-:Y:S02]  /*05a0*/  CS2R R30, SRZ ;  /* 0x00000000001e7805 */ /* 0x001fe4000001ff00 */
[----:B-1----:R-:W-:-:S04]  /*05b0*/  CS2R R34, SRZ ;  /* 0x0000000000227805 */ /* 0x002fc8000001ff00 */
[----:B------:R0:W4:Y:S02]  /*05c0*/  @!P2 LDG.E.EL.128 R28, desc[UR6][R32.64+0x800] ;  /* 0x00080006201ca981 */ /* 0x000124000c2e1d00 */
[----:B0-----:R-:W-:-:S06]  /*05d0*/  CS2R R32, SRZ ;  /* 0x0000000000207805 */ /* 0x001fcc000001ff00 */
[----:B------:R-:W4:Y:S01]  /*05e0*/  @!P2 LDG.E.EL.128 R32, desc[UR6][R44.64+0x800] ;  /* 0x000800062c20a981 */ /* 0x000f22000c2e1d00 */
[----:B------:R-:W-:Y:S01]  /*05f0*/  FADD R5, R7, 9.9999997473787516356e-06 ;  /* 0x3727c5ac07057421 */ /* 0x000fe20000000000 */
[----:B------:R-:W-:Y:S01]  /*0600*/  FMUL R12, R8, 1.4426950216293334961 ;  /* 0x3fb8aa3b080c7820 */ /* 0x000fe20000400000 */
[----:B------:R-:W-:Y:S01]  /*0610*/  FMUL R16, R9, 1.4426950216293334961 ;  /* 0x3fb8aa3b09107820 */ /* 0x000fe20000400000 */
[----:B------:R-:W-:Y:S01]  /*0620*/  FADD R19, -R19, R43 ;  /* 0x0000002b13137221 */ /* 0x000fe20000000100 */
[----:B------:R-:W0:Y:S01]  /*0630*/  MUFU.SQRT R6, R5 ;  /* 0x0000000500067308 */ /* 0x000e220000002000 */
[----:B------:R-:W-:Y:S01]  /*0640*/  BSSY B0, `(.L_x_0) ;  /* 0x00000ba000007945 */ /* 0x000fe20003800000 */
[----:B------:R-:W-:Y:S02]  /*0650*/  FSETP.GEU.AND P3, PT, R12, -126, PT ;  /* 0xc2fc00000c00780b */ /* 0x000fe40003f6e000 */
[----:B------:R-:W-:Y:S02]  /*0660*/  FSETP.GEU.AND P4, PT, R16, -126, PT ;  /* 0xc2fc00001000780b */ /* 0x000fe40003f8e000 */
[----:B0-----:R-:W-:-:S09]  /*0670*/  FSETP.GT.AND P0, PT, R6, 8.50705917302346158658e+37, PT ;  /* 0x7e8000000600780b */ /* 0x001fd20003f04000 */
[----:B------:R-:W-:Y:S01]  /*0680*/  @!P3 FMUL R12, R12, 0.5 ;  /* 0x3f0000000c0cb820 */ /* 0x000fe20000400000 */
[----:B------:R-:W-:Y:S01]  /*0690*/  FSETP.GEU.AND P2, PT, R6, 1.175494350822287508e-38, PT ;  /* 0x008000000600780b */ /* 0x000fe20003f4e000 */
[----:B------:R-:W-:Y:S01]  /*06a0*/  @!P4 FMUL R16, R16, 0.5 ;  /* 0x3f0000001010c820 */ /* 0x000fe20000400000 */
[----:B------:R-:W-:Y:S01]  /*06b0*/  FSEL R13, R4, 1, P0 ;  /* 0x3f800000040d7808 */ /* 0x000fe20000000000 */
[----:B------:R-:W0:Y:S01]  /*06c0*/  MUFU.EX2 R5, R12 ;  /* 0x0000000c00057308 */ /* 0x000e220000000800 */
[----:B------:R-:W-:-:S09]  /*06d0*/  @P0 FMUL R6, R6, 0.25 ;  /* 0x3e80000006060820 */ /* 0x000fd20000400000 */
[----:B------:R-:W-:Y:S01]  /*06e0*/  @!P2 FMUL R13, R13, 16777216 ;  /* 0x4b8000000d0da820 */ /* 0x000fe20000400000 */
[----:B------:R-:W-:Y:S01]  /*06f0*/  @!P2 FMUL R6, R6, 16777216 ;  /* 0x4b8000000606a820 */ /* 0x000fe20000400000 */
[----:B0-----:R-:W-:-:S05]  /*0700*/  @!P3 FMUL R5, R5, R5 ;  /* 0x000000050505b220 */ /* 0x001fca0000400000 */
[----:B------:R-:W0:Y:S01]  /*0710*/  MUFU.RCP R6, R6 ;  /* 0x0000000600067308 */ /* 0x000e220000001000 */
[----:B------:R-:W-:-:S05]  /*0720*/  FADD.FTZ.RZ R12, R5, 1 ;  /* 0x3f800000050c7421 */ /* 0x000fca000001c000 */
[----:B------:R-:W-:-:S04]  /*0730*/  IADD3 R12, R12, -0x3f400000, RZ ;  /* 0xc0c000000c0c7810 */ /* 0x000fc80007ffe0ff */
[----:B------:R-:W-:Y:S01]  /*0740*/  LOP3.LUT R12, R12, 0xff800000, RZ, 0xc0, !PT ;  /* 0xff8000000c0c7812 */ /* 0x000fe200078ec0ff */
[----:B0-----:R-:W-:Y:S02]  /*0750*/  FMUL R14, R6, R13 ;  /* 0x0000000d060e7220 */ /* 0x001fe40000400000 */
[----:B------:R-:W0:Y:S02]  /*0760*/  MUFU.EX2 R6, R16 ;  /* 0x0000001000067308 */ /* 0x000e240000000800 */
[----:B------:R-:W-:-:S04]  /*0770*/  FMUL R14, R19, R14 ;  /* 0x0000000e130e7220 */ /* 0x000fc80000400000 */
[----:B------:R-:W-:Y:S01]  /*0780*/  FFMA R11, R14, R15, R11 ;  /* 0x0000000f0e0b7223 */ /* 0x000fe2000000000b */
[----:B------:R-:W-:-:S05]  /*0790*/  IADD3 R15, -R12, 0x40800000, RZ ;  /* 0x408000000c0f7810 */ /* 0x000fca0007ffe1ff */
[----:B------:R-:W-:Y:S01]  /*07a0*/  FFMA.FTZ R15, R15, R4, -1 ;  /* 0xbf8000000f0f7423 */ /* 0x000fe20000010004 */
[----:B0-----:R-:W-:Y:S01]  /*07b0*/  @!P4 FMUL R6, R6, R6 ;  /* 0x000000060606c220 */ /* 0x001fe20000400000 */
[----:B--2---:R-:W-:Y:S01]  /*07c0*/  FADD R20, -R20, R36 ;  /* 0x0000002414147221 */ /* 0x004fe20000000100 */
[----:B------:R-:W-:Y:S01]  /*07d0*/  FADD R21, -R21, R37 ;  /* 0x0000002515157221 */ /* 0x000fe20000000100 */
[----:B------:R-:W-:Y:S01]  /*07e0*/  FADD R22, -R22, R38 ;  /* 0x0000002616167221 */ /* 0x000fe20000000100 */
[----:B------:R-:W-:Y:S01]  /*07f0*/  FADD R23, -R23, R39 ;  /* 0x0000002717177221 */ /* 0x000fe20000000100 */
[----:B---3--:R-:W-:Y:S01]  /*0800*/  FADD R24, R24, 9.9999997473787516356e-06 ;  /* 0x3727c5ac18187421 */ /* 0x008fe20000000000 */
[----:B------:R-:W-:Y:S01]  /*0810*/  FADD R25, R25, 9.9999997473787516356e-06 ;  /* 0x3727c5ac19197421 */ /* 0x000fe20000000000 */
[----:B------:R-:W-:Y:S01]  /*0820*/  FADD R26, R26, 9.9999997473787516356e-06 ;  /* 0x3727c5ac1a1a7421 */ /* 0x000fe20000000000 */
[----:B------:R-:W-:Y:S01]  /*0830*/  FADD R27, R27, 9.9999997473787516356e-06 ;  /* 0x3727c5ac1b1b7421 */ /* 0x000fe20000000000 */
[----:B------:R-:W0:Y:S08]  /*0840*/  MUFU.SQRT R7, R24 ;  /* 0x0000001800077308 */ /* 0x000e300000002000 */
[----:B------:R-:W1:Y:S01]  /*0850*/  MUFU.SQRT R19, R25 ;  /* 0x0000001900137308 */ /* 0x000e620000002000 */
[----:B0-----:R-:W-:-:S07]  /*0860*/  FSETP.GT.AND P1, PT, R7, 8.50705917302346158658e+37, PT ;  /* 0x7e8000000700780b */ /* 0x001fce0003f24000 */
[----:B------:R-:W0:Y:S01]  /*0870*/  MUFU.SQRT R18, R27 ;  /* 0x0000001b00127308 */ /* 0x000e220000002000 */
[----:B------:R-:W-:Y:S02]  /*0880*/  FSETP.GEU.AND P0, PT, R7, 1.175494350822287508e-38, PT ;  /* 0x008000000700780b */ /* 0x000fe40003f0e000 */
[C---:B------:R-:W-:Y:S02]  /*0890*/  FSEL R14, R4.reuse, 1, P1 ;  /* 0x3f800000040e7808 */ /* 0x040fe40000800000 */
[C---:B-1----:R-:W-:Y:S02]  /*08a0*/  FSETP.GT.AND P6, PT, R19.reuse, 8.50705917302346158658e+37, PT ;  /* 0x7e8000001300780b */ /* 0x042fe40003fc4000 */
[----:B------:R-:W-:Y:S02]  /*08b0*/  FSETP.GEU.AND P5, PT, R19, 1.175494350822287508e-38, PT ;  /* 0x008000001300780b */ /* 0x000fe40003fae000 */
[----:B------:R-:W-:Y:S01]  /*08c0*/  FSEL R24, R4, 1, P6 ;  /* 0x3f80000004187808 */ /* 0x000fe20003000000 */
[----:B------:R-:W-:-:S04]  /*08d0*/  @P1 FMUL R7, R7, 0.25 ;  /* 0x3e80000007071820 */ /* 0x000fc80000400000 */
[----:B------:R-:W-:Y:S01]  /*08e0*/  @!P0 FMUL R14, R14, 16777216 ;  /* 0x4b8000000e0e8820 */ /* 0x000fe20000400000 */
[C---:B0-----:R-:W-:Y:S01]  /*08f0*/  FSETP.GT.AND P2, PT, R18.reuse, 8.50705917302346158658e+37, PT ;  /* 0x7e8000001200780b */ /* 0x041fe20003f44000 */
[----:B------:R-:W-:Y:S02]  /*0900*/  @!P0 FMUL R7, R7, 16777216 ;  /* 0x4b80000007078820 */ /* 0x000fe40000400000 */
[----:B------:R-:W-:Y:S01]  /*0910*/  @P6 FMUL R19, R19, 0.25 ;  /* 0x3e80000013136820 */ /* 0x000fe20000400000 */
[----:B------:R-:W-:-:S03]  /*0920*/  FSETP.GEU.AND P6, PT, R18, 1.175494350822287508e-38, PT ;  /* 0x008000001200780b */ /* 0x000fc60003fce000 */
[----:B------:R-:W0:Y:S01]  /*0930*/  MUFU.RCP R7, R7 ;  /* 0x0000000700077308 */ /* 0x000e220000001000 */
[----:B------:R-:W-:Y:S01]  /*0940*/  @!P5 FMUL R24, R24, 16777216 ;  /* 0x4b8000001818d820 */ /* 0x000fe20000400000 */
[----:B------:R-:W-:Y:S01]  /*0950*/  @!P5 FMUL R19, R19, 16777216 ;  /* 0x4b8000001313d820 */ /* 0x000fe20000400000 */
[----:B------:R-:W-:-:S03]  /*0960*/  ISETP.GE.U32.AND P5, PT, R5, 0x7f800000, PT ;  /* 0x7f8000000500780c */ /* 0x000fc60003fa6070 */
[----:B------:R-:W-:Y:S02]  /*0970*/  @P2 FMUL R18, R18, 0.25 ;  /* 0x3e80000012122820 */ /* 0x000fe40000400000 */
[----:B------:R-:W1:Y:S02]  /*0980*/  MUFU.RCP R19, R19 ;  /* 0x0000001300137308 */ /* 0x000e640000001000 */
[----:B------:R-:W-:Y:S01]  /*0990*/  @!P6 FMUL R18, R18, 16777216 ;  /* 0x4b8000001212e820 */ /* 0x000fe20000400000 */
[----:B0-----:R-:W-:Y:S01]  /*09a0*/  FMUL R13, R7, R14 ;  /* 0x0000000e070d7220 */ /* 0x001fe20000400000 */
[----:B------:R-:W-:Y:S01]  /*09b0*/  FADD.FTZ.RZ R7, R6, 1 ;  /* 0x3f80000006077421 */ /* 0x000fe2000001c000 */
[----:B------:R-:W-:-:S03]  /*09c0*/  IADD3 R14, R5, -R12, RZ ;  /* 0x8000000c050e7210 */ /* 0x000fc60007ffe0ff */
[----:B------:R-:W-:Y:S01]  /*09d0*/  MUFU.RCP R18, R18 ;  /* 0x0000001200127308 */ /* 0x000fe20000001000 */
[----:B------:R-:W-:Y:S01]  /*09e0*/  FMUL R17, R20, R13 ;  /* 0x0000000d14117220 */ /* 0x000fe20000400000 */
[----:B------:R-:W-:Y:S02]  /*09f0*/  I2FP.F32.S32 R12, R12 ;  /* 0x0000000c000c7245 */ /* 0x000fe40000201400 */
[----:B------:R-:W-:Y:S01]  /*0a00*/  IADD3 R7, R7, -0x3f400000, RZ ;  /* 0xc0c0000007077810 */ /* 0x000fe20007ffe0ff */
[----:B----4-:R-:W-:Y:S01]  /*0a10*/  FFMA R28, R17, R28, R32 ;  /* 0x0000001c111c7223 */ /* 0x010fe20000000020 */
[----:B------:R-:W-:Y:S01]  /*0a20*/  FADD R14, R14, R15 ;  /* 0x0000000f0e0e7221 */ /* 0x000fe20000000000 */
[----:B-1----:R-:W-:Y:S01]  /*0a30*/  FMUL R32, R19, R24 ;  /* 0x0000001813207220 */ /* 0x002fe20000400000 */
[----:B------:R-:W-:Y:S01]  /*0a40*/  LOP3.LUT R13, R7, 0xff800000, RZ, 0xc0, !PT ;  /* 0xff800000070d7812 */ /* 0x000fe200078ec0ff */
[----:B------:R-:W0:Y:S01]  /*0a50*/  MUFU.SQRT R20, R26 ;  /* 0x0000001a00147308 */ /* 0x000e220000002000 */
[----:B------:R-:W-:Y:S01]  /*0a60*/  MOV R7, 0x3d39bf78 ;  /* 0x3d39bf7800077802 */ /* 0x000fe20000000f00 */
[----:B------:R-:W-:Y:S01]  /*0a70*/  FMUL R32, R21, R32 ;  /* 0x0000002015207220 */ /* 0x000fe20000400000 */
[----:B------:R-:W-:-:S02]  /*0a80*/  IADD3 R17, -R13, 0x40800000, RZ ;  /* 0x408000000d117810 */ /* 0x000fc40007ffe1ff */
[----:B------:R-:W-:Y:S01]  /*0a90*/  IADD3 R16, R6, -R13, RZ ;  /* 0x8000000d06107210 */ /* 0x000fe20007ffe0ff */
[----:B------:R-:W-:Y:S01]  /*0aa0*/  FFMA.FTZ R15, R14, -R7, 0.10546888411045074463 ;  /* 0x3dd800120e0f7423 */ /* 0x000fe20000010807 */
[----:B------:R-:W-:Y:S01]  /*0ab0*/  FSEL R19, R4, 1, P2 ;  /* 0x3f80000004137808 */ /* 0x000fe20001000000 */
[----:B------:R-:W-:Y:S01]  /*0ac0*/  FFMA.FTZ R17, R17, R4, -1 ;  /* 0xbf80000011117423 */ /* 0x000fe20000010004 */
[----:B------:R-:W-:Y:S01]  /*0ad0*/  FFMA R29, R32, R29, R33 ;  /* 0x0000001d201d7223 */ /* 0x000fe20000000021 */
[----:B------:R-:W-:Y:S01]  /*0ae0*/  FFMA.FTZ R15, R14, R15, -0.13229703903198242188 ;  /* 0xbe0778e00e0f7423 */ /* 0x000fe2000001000f */
[----:B------:R-:W-:Y:S01]  /*0af0*/  I2FP.F32.S32 R13, R13 ;  /* 0x0000000d000d7245 */ /* 0x000fe20000201400 */
[----:B------:R-:W-:Y:S01]  /*0b00*/  FADD R16, R16, R17 ;  /* 0x0000001110107221 */ /* 0x000fe20000000000 */
[----:B------:R-:W-:Y:S01]  /*0b10*/  @!P6 FMUL R19, R19, 16777216 ;  /* 0x4b8000001313e820 */ /* 0x000fe20000400000 */
[----:B------:R-:W-:Y:S01]  /*0b20*/  FFMA.FTZ R15, R14, R15, 0.14491446316242218018 ;  /* 0x3e1464750e0f7423 */ /* 0x000fe2000001000f */
[----:B0-----:R-:W-:Y:S01]  /*0b30*/  FSETP.GT.AND P4, PT, R20, 8.50705917302346158658e+37, PT ;  /* 0x7e8000001400780b */ /* 0x001fe20003f84000 */
[----:B------:R-:W-:Y:S01]  /*0b40*/  FFMA.FTZ R17, R16, -R7, 0.10546888411045074463 ;  /* 0x3dd8001210117423 */ /* 0x000fe20000010807 */
[----:B------:R-:W-:Y:S01]  /*0b50*/  FSETP.GEU.AND P3, PT, R20, 1.175494350822287508e-38, PT ;  /* 0x008000001400780b */ /* 0x000fe20003f6e000 */
[----:B------:R-:W-:Y:S01]  /*0b60*/  FFMA.FTZ R15, R14, R15, -0.16641564667224884033 ;  /* 0xbe2a68dd0e0f7423 */ /* 0x000fe2000001000f */
[----:B------:R-:W-:Y:S01]  /*0b70*/  FSEL R25, R4, 1, P4 ;  /* 0x3f80000004197808 */ /* 0x000fe20002000000 */
[----:B------:R-:W-:-:S02]  /*0b80*/  FFMA.FTZ R17, R16, R17, -0.13229703903198242188 ;  /* 0xbe0778e010117423 */ /* 0x000fc40000010011 */
[----:B------:R-:W-:Y:S02]  /*0b90*/  FFMA.FTZ R15, R14, R15, 0.19988867640495300293 ;  /* 0x3e4caf9e0e0f7423 */ /* 0x000fe4000001000f */
[----:B------:R-:W-:Y:S02]  /*0ba0*/  FFMA.FTZ R17, R16, R17, 0.14491446316242218018 ;  /* 0x3e14647510117423 */ /* 0x000fe40000010011 */
[----:B------:R-:W-:Y:S02]  /*0bb0*/  FFMA.FTZ R15, R14, R15, -0.25000196695327758789 ;  /* 0xbe8000420e0f7423 */ /* 0x000fe4000001000f */
[----:B------:R-:W-:Y:S01]  /*0bc0*/  FFMA.FTZ R17, R16, R17, -0.16641564667224884033 ;  /* 0xbe2a68dd10117423 */ /* 0x000fe20000010011 */
[----:B------:R-:W-:Y:S01]  /*0bd0*/  @P4 FMUL R20, R20, 0.25 ;  /* 0x3e80000014144820 */ /* 0x000fe20000400000 */
[----:B------:R-:W-:Y:S01]  /*0be0*/  FFMA.FTZ R15, R14, R15, 0.33333510160446166992 ;  /* 0x3eaaaae60e0f7423 */ /* 0x000fe2000001000f */
[----:B------:R-:W-:Y:S01]  /*0bf0*/  @!P3 FMUL R25, R25, 16777216 ;  /* 0x4b8000001919b820 */ /* 0x000fe20000400000 */
[----:B------:R-:W-:Y:S01]  /*0c00*/  FFMA.FTZ R17, R16, R17, 0.19988867640495300293 ;  /* 0x3e4caf9e10117423 */ /* 0x000fe20000010011 */
[----:B------:R-:W-:Y:S01]  /*0c10*/  @!P3 FMUL R20, R20, 16777216 ;  /* 0x4b8000001414b820 */ /* 0x000fe20000400000 */
[----:B------:R-:W-:Y:S01]  /*0c20*/  FFMA.FTZ R15, R14, R15, -0.5 ;  /* 0xbf0000000e0f7423 */ /* 0x000fe2000001000f */
[----:B------:R-:W-:Y:S01]  /*0c30*/  ISETP.GE.U32.AND P4, PT, R6, 0x7f800000, PT ;  /* 0x7f8000000600780c */ /* 0x000fe20003f86070 */
[----:B------:R-:W-:-:S02]  /*0c40*/  FFMA.FTZ R17, R16, R17, -0.25000196695327758789 ;  /* 0xbe80004210117423 */ /* 0x000fc40000010011 */
[----:B------:R-:W-:Y:S01]  /*0c50*/  FMUL R15, R14, R15 ;  /* 0x0000000f0e0f7220 */ /* 0x000fe20000400000 */
[----:B------:R-:W0:Y:S01]  /*0c60*/  MUFU.RCP R20, R20 ;  /* 0x0000001400147308 */ /* 0x000e220000001000 */
[----:B------:R-:W-:Y:S02]  /*0c70*/  FFMA.FTZ R17, R16, R17, 0.33333510160446166992 ;  /* 0x3eaaaae610117423 */ /* 0x000fe40000010011 */
[----:B------:R-:W-:Y:S02]  /*0c80*/  FFMA.FTZ R14, R14, R15, R14 ;  /* 0x0000000f0e0e7223 */ /* 0x000fe4000001000e */
[----:B------:R-:W-:-:S04]  /*0c90*/  FFMA.FTZ R17, R16, R17, -0.5 ;  /* 0xbf00000010117423 */ /* 0x000fc80000010011 */
[----:B------:R-:W-:Y:S01]  /*0ca0*/  FMUL R15, R16, R17 ;  /* 0x00000011100f7220 */ /* 0x000fe20000400000 */
[----:B------:R-:W-:-:S03]  /*0cb0*/  FMUL R17, R11, 1.4426950216293334961 ;  /* 0x3fb8aa3b0b117820 */ /* 0x000fc60000400000 */
[----:B------:R-:W-:Y:S01]  /*0cc0*/  FFMA.FTZ R15, R16, R15, R16 ;  /* 0x0000000f100f7223 */ /* 0x000fe20000010010 */
[----:B------:R-:W-:Y:S01]  /*0cd0*/  FMUL R16, R10, 1.4426950216293334961 ;  /* 0x3fb8aa3b0a107820 */ /* 0x000fe20000400000 */
[----:B------:R-:W-:Y:S01]  /*0ce0*/  FSETP.GEU.AND P0, PT, R17, -126, PT ;  /* 0xc2fc00001100780b */ /* 0x000fe20003f0e000 */
[----:B0-----:R-:W-:Y:S01]  /*0cf0*/  FMUL R25, R20, R25 ;  /* 0x0000001914197220 */ /* 0x001fe20000400000 */
[----:B------:R-:W-:Y:S02]  /*0d00*/  FMUL R20, R18, R19 ;  /* 0x0000001312147220 */ /* 0x000fe40000400000 */
[----:B------:R-:W-:Y:S01]  /*0d10*/  FSETP.GEU.AND P1, PT, R16, -126, PT ;  /* 0xc2fc00001000780b */ /* 0x000fe20003f2e000 */
[----:B------:R-:W-:Y:S01]  /*0d20*/  FMUL R21, R25, R22 ;  /* 0x0000001619157220 */ /* 0x000fe20000400000 */
[----:B------:R-:W-:Y:S01]  /*0d30*/  FMUL R20, R20, R23 ;  /* 0x0000001714147220 */ /* 0x000fe20000400000 */
[----:B------:R-:W-:Y:S02]  /*0d40*/  FMUL R22, R28, 1.4426950216293334961 ;  /* 0x3fb8aa3b1c167820 */ /* 0x000fe40000400000 */
[----:B------:R-:W-:Y:S01]  /*0d50*/  FFMA R30, R21, R30, R34 ;  /* 0x0000001e151e7223 */ /* 0x000fe20000000022 */
[----:B------:R-:W-:Y:S01]  /*0d60*/  FFMA R31, R20, R31, R35 ;  /* 0x0000001f141f7223 */ /* 0x000fe20000000023 */
[----:B------:R-:W-:-:S02]  /*0d70*/  FMUL R21, R29, 1.4426950216293334961 ;  /* 0x3fb8aa3b1d157820 */ /* 0x000fc40000400000 */
[----:B------:R-:W-:-:S04]  /*0d80*/  @!P0 FMUL R17, R17, 0.5 ;  /* 0x3f00000011118820 */ /* 0x000fc80000400000 */
[----:B------:R-:W-:Y:S02]  /*0d90*/  @!P1 FMUL R16, R16, 0.5 ;  /* 0x3f00000010109820 */ /* 0x000fe40000400000 */
[----:B------:R-:W0:Y:S08]  /*0da0*/  MUFU.EX2 R17, R17 ;  /* 0x0000001100117308 */ /* 0x000e300000000800 */
[----:B------:R-:W1:Y:S01]  /*0db0*/  MUFU.EX2 R16, R16 ;  /* 0x0000001000107308 */ /* 0x000e620000000800 */
[----:B0-----:R-:W-:Y:S01]  /*0dc0*/  @!P0 FMUL R17, R17, R17 ;  /* 0x0000001111118220 */ /* 0x001fe20000400000 */
[----:B------:R-:W-:-:S03]  /*0dd0*/  FSETP.GEU.AND P0, PT, R22, -126, PT ;  /* 0xc2fc00001600780b */ /* 0x000fc60003f0e000 */
[----:B------:R-:W-:Y:S01]  /*0de0*/  FADD.FTZ.RZ R26, R17, 1 ;  /* 0x3f800000111a7421 */ /* 0x000fe2000001c000 */
[----:B-1----:R-:W-:-:S04]  /*0df0*/  @!P1 FMUL R16, R16, R16 ;  /* 0x0000001010109220 */ /* 0x002fc80000400000 */
[----:B------:R-:W-:Y:S02]  /*0e00*/  IADD3 R18, R26, -0x3f400000, RZ ;  /* 0xc0c000001a127810 */ /* 0x000fe40007ffe0ff */
[----:B------:R-:W-:Y:S01]  /*0e10*/  FSETP.GEU.AND P1, PT, R21, -126, PT ;  /* 0xc2fc00001500780b */ /* 0x000fe20003f2e000 */
[----:B------:R-:W-:Y:S01]  /*0e20*/  FADD.FTZ.RZ R24, R16, 1 ;  /* 0x3f80000010187421 */ /* 0x000fe2000001c000 */
[----:B------:R-:W-:Y:S01]  /*0e30*/  LOP3.LUT R18, R18, 0xff800000, RZ, 0xc0, !PT ;  /* 0xff80000012127812 */ /* 0x000fe200078ec0ff */
[----:B------:R-:W-:-:S03]  /*0e40*/  @!P0 FMUL R22, R22, 0.5 ;  /* 0x3f00000016168820 */ /* 0x000fc60000400000 */
[----:B------:R-:W-:Y:S01]  /*0e50*/  IADD3 R19, R24, -0x3f400000, RZ ;  /* 0xc0c0000018137810 */ /* 0x000fe20007ffe0ff */
[----:B------:R0:W0:Y:S01]  /*0e60*/  MUFU.EX2 R20, R22 ;  /* 0x0000001600147308 */ /* 0x0000220000000800 */
[----:B------:R-:W-:Y:S02]  /*0e70*/  IADD3 R27, -R18, 0x40800000, RZ ;  /* 0x40800000121b7810 */ /* 0x000fe40007ffe1ff */
[----:B------:R-:W-:Y:S02]  /*0e80*/  LOP3.LUT R19, R19, 0xff800000, RZ, 0xc0, !PT ;  /* 0xff80000013137812 */ /* 0x000fe400078ec0ff */
[----:B------:R-:W-:Y:S01]  /*0e90*/  IADD3 R24, R17, -R18, RZ ;  /* 0x8000001211187210 */ /* 0x000fe20007ffe0ff */
[-C--:B------:R-:W-:Y:S01]  /*0ea0*/  FFMA.FTZ R27, R27, R4.reuse, -1 ;  /* 0xbf8000001b1b7423 */ /* 0x080fe20000010004 */
[----:B------:R-:W-:Y:S01]  /*0eb0*/  IADD3 R25, -R19, 0x40800000, RZ ;  /* 0x4080000013197810 */ /* 0x000fe20007ffe1ff */
[----:B------:R-:W-:Y:S01]  /*0ec0*/  @!P1 FMUL R21, R21, 0.5 ;  /* 0x3f00000015159820 */ /* 0x000fe20000400000 */
[----:B------:R-:W-:Y:S01]  /*0ed0*/  IADD3 R26, R16, -R19, RZ ;  /* 0x80000013101a7210 */ /* 0x000fe20007ffe0ff */
[----:B------:R-:W-:Y:S01]  /*0ee0*/  FADD R24, R24, R27 ;  /* 0x0000001b18187221 */ /* 0x000fe20000000000 */
[----:B------:R-:W-:Y:S01]  /*0ef0*/  I2FP.F32.S32 R19, R19 ;  /* 0x0000001300137245 */ /* 0x000fe20000201400 */
[----:B------:R-:W-:-:S02]  /*0f00*/  FFMA.FTZ R25, R25, R4, -1 ;  /* 0xbf80000019197423 */ /* 0x000fc40000010004 */
[----:B------:R-:W0:Y:S02]  /*0f10*/  MUFU.EX2 R21, R21 ;  /* 0x0000001500157308 */ /* 0x000e240000000800 */
[----:B------:R-:W-:Y:S01]  /*0f20*/  FADD R26, R26, R25 ;  /* 0x000000191a1a7221 */ /* 0x000fe20000000000 */
[----:B------:R-:W-:-:S03]  /*0f30*/  FFMA.FTZ R25, R24, -R7, 0.10546888411045074463 ;  /* 0x3dd8001218197423 */ /* 0x000fc60000010807 */
[----:B------:R-:W-:Y:S01]  /*0f40*/  FFMA.FTZ R23, R26, -R7, 0.10546888411045074463 ;  /* 0x3dd800121a177423 */ /* 0x000fe20000010807 */
[----:B------:R-:W-:Y:S01]  /*0f50*/  FFMA.FTZ R33, R24, R25, -0.13229703903198242188 ;  /* 0xbe0778e018217423 */ /* 0x000fe20000010019 */
[----:B------:R-:W-:Y:S02]  /*0f60*/  FMUL R25, R30, 1.4426950216293334961 ;  /* 0x3fb8aa3b1e197820 */ /* 0x000fe40000400000 */
[----:B------:R-:W-:Y:S01]  /*0f70*/  FFMA.FTZ R23, R26, R23, -0.13229703903198242188 ;  /* 0xbe0778e01a177423 */ /* 0x000fe20000010017 */
[----:B------:R-:W-:Y:S02]  /*0f80*/  FFMA.FTZ R33, R24, R33, 0.14491446316242218018 ;  /* 0x3e14647518217423 */ /* 0x000fe40000010021 */
[----:B------:R-:W-:Y:S01]  /*0f90*/  FSETP.GEU.AND P2, PT, R25, -126, PT ;  /* 0xc2fc00001900780b */ /* 0x000fe20003f4e000 */
[----:B------:R-:W-:Y:S01]  /*0fa0*/  FFMA.FTZ R27, R26, R23, 0.14491446316242218018 ;  /* 0x3e1464751a1b7423 */ /* 0x000fe20000010017 */
[----:B------:R-:W-:Y:S01]  /*0fb0*/  FMUL R23, R31, 1.4426950216293334961 ;  /* 0x3fb8aa3b1f177820 */ /* 0x000fe20000400000 */
[----:B------:R-:W-:-:S02]  /*0fc0*/  FFMA.FTZ R33, R24, R33, -0.16641564667224884033 ;  /* 0xbe2a68dd18217423 */ /* 0x000fc40000010021 */
[----:B------:R-:W-:Y:S02]  /*0fd0*/  FFMA.FTZ R27, R26, R27, -0.16641564667224884033 ;  /* 0xbe2a68dd1a1b7423 */ /* 0x000fe4000001001b */
[----:B------:R-:W-:Y:S01]  /*0fe0*/  FSETP.GEU.AND P3, PT, R23, -126, PT ;  /* 0xc2fc00001700780b */ /* 0x000fe20003f6e000 */
[----:B------:R-:W-:Y:S01]  /*0ff0*/  FFMA.FTZ R33, R24, R33, 0.19988867640495300293 ;  /* 0x3e4caf9e18217423 */ /* 0x000fe20000010021 */
[----:B------:R-:W-:-:S03]  /*1000*/  FFMA.FTZ R27, R26, R27, 0.19988867640495300293 ;  /* 0x3e4caf9e1a1b7423 */ /* 0x000fc6000001001b */
[----:B------:R-:W-:Y:S01]  /*1010*/  FFMA.FTZ R33, R24, R33, -0.25000196695327758789 ;  /* 0xbe80004218217423 */ /* 0x000fe20000010021 */
[----:B------:R-:W-:Y:S01]  /*1020*/  FFMA.FTZ R27, R26, R27, -0.25000196695327758789 ;  /* 0xbe8000421a1b7423 */ /* 0x000fe2000001001b */
[----:B------:R-:W-:Y:S02]  /*1030*/  @!P2 FMUL R25, R25, 0.5 ;  /* 0x3f0000001919a820 */ /* 0x000fe40000400000 */
[----:B------:R-:W-:Y:S01]  /*1040*/  FFMA.FTZ R33, R24, R33, 0.33333510160446166992 ;  /* 0x3eaaaae618217423 */ /* 0x000fe20000010021 */
[C---:B------:R-:W-:Y:S01]  /*1050*/  FFMA.FTZ R27, R26.reuse, R27, 0.33333510160446166992 ;  /* 0x3eaaaae61a1b7423 */ /* 0x040fe2000001001b */
[----:B------:R0:W0:Y:S02]  /*1060*/  MUFU.EX2 R22, R25 ;  /* 0x0000001900167308 */ /* 0x0000240000000800 */
[----:B------:R-:W-:Y:S01]  /*1070*/  @!P3 FMUL R23, R23, 0.5 ;  /* 0x3f0000001717b820 */ /* 0x000fe20000400000 */
[----:B------:R-:W-:Y:S01]  /*1080*/  FFMA.FTZ R27, R26, R27, -0.5 ;  /* 0xbf0000001a1b7423 */ /* 0x000fe2000001001b */
[----:B------:R-:W-:-:S03]  /*1090*/  FFMA.FTZ R33, R24, R33, -0.5 ;  /* 0xbf00000018217423 */ /* 0x000fc60000010021 */
[----:B------:R-:W-:Y:S01]  /*10a0*/  FMUL R27, R26, R27 ;  /* 0x0000001b1a1b7220 */ /* 0x000fe20000400000 */
[----:B------:R-:W4:Y:S01]  /*10b0*/  MUFU.EX2 R23, R23 ;  /* 0x0000001700177308 */ /* 0x000f220000000800 */
[----:B------:R-:W-:Y:S02]  /*10c0*/  FMUL R33, R24, R33 ;  /* 0x0000002118217220 */ /* 0x000fe40000400000 */
[----:B------:R-:W-:Y:S01]  /*10d0*/  FFMA.FTZ R26, R26, R27, R26 ;  /* 0x0000001b1a1a7223 */ /* 0x000fe2000001001a */
[----:B------:R-:W-:Y:S01]  /*10e0*/  I2FP.F32.S32 R27, R18 ;  /* 0x00000012001b7245 */ /* 0x000fe20000201400 */
[----:B------:R-:W-:Y:S01]  /*10f0*/  FMUL R18, R13, 1.1920928955078125e-07 ;  /* 0x340000000d127820 */ /* 0x000fe20000400000 */
[----:B------:R-:W-:Y:S01]  /*1100*/  FMUL R13, R19, 1.1920928955078125e-07 ;  /* 0x34000000130d7820 */ /* 0x000fe20000400000 */
[----:B------:R-:W-:Y:S01]  /*1110*/  FFMA.FTZ R24, R24, R33, R24 ;  /* 0x0000002118187223 */ /* 0x000fe20000010018 */
[----:B------:R-:W-:Y:S01]  /*1120*/  FMUL R19, R12, 1.1920928955078125e-07 ;  /* 0x340000000c137820 */ /* 0x000fe20000400000 */
[----:B------:R-:W-:Y:S01]  /*1130*/  FMUL R27, R27, 1.1920928955078125e-07 ;  /* 0x340000001b1b7820 */ /* 0x000fe20000400000 */
[----:B------:R-:W-:Y:S01]  /*1140*/  FFMA.FTZ R18, R18, 0.69314718246459960938, R15 ;  /* 0x3f31721812127823 */ /* 0x000fe2000001000f */
[----:B------:R-:W-:Y:S01]  /*1150*/  FFMA.FTZ R13, R13, 0.69314718246459960938, R26 ;  /* 0x3f3172180d0d7823 */ /* 0x000fe2000001001a */
[----:B------:R-:W-:Y:S01]  /*1160*/  FFMA.FTZ R15, R19, 0.69314718246459960938, R14 ;  /* 0x3f317218130f7823 */ /* 0x000fe2000001000e */
[----:B------:R-:W-:Y:S01]  /*1170*/  FFMA.FTZ R12, R27, 0.69314718246459960938, R24 ;  /* 0x3f3172181b0c7823 */ /* 0x000fe20000010018 */
[----:B0-----:R-:W-:Y:S06]  /*1180*/  @!P5 BRA `(.L_x_1) ;  /* 0x000000000014d947 */ /* 0x001fec0003800000 */
[C---:B------:R-:W-:Y:S02]  /*1190*/  ISETP.GE.AND P5, PT, R5.reuse, -0x407fffff, PT ;  /* 0xbf8000010500780c */ /* 0x040fe40003fa6270 */
[----:B------:R-:W-:-:S11]  /*11a0*/  FSETP.NEU.AND P6, PT, R5, RZ, PT ;  /* 0x000000ff0500720b */ /* 0x000fd60003fcd000 */
[----:B------:R-:W-:-:S05]  /*11b0*/  @P5 MOV R14, 0x7f800000 ;  /* 0x7f800000000e5802 */ /* 0x000fca0000000f00 */
[----:B------:R-:W-:-:S05]  /*11c0*/  @P5 FFMA.FTZ R15, R5, R14, +INF ;  /* 0x7f800000050f5423 */ /* 0x000fca000001000e */
[----:B------:R-:W-:-:S07]  /*11d0*/  FSEL R15, R15, -RZ, P6 ;  /* 0x800000ff0f0f7208 */ /* 0x000fce0003000000 */
.L_x_1:
[----:B------:R-:W-:Y:S05]  /*11e0*/  BSYNC B0 ;  /* 0x0000000000007941 */ /* 0x000fea0003800000 */
.L_x_0:
[----:B------:R-:W-:Y:S04]  /*11f0*/  BSSY B0, `(.L_x_2) ;  /* 0x0000007000007945 */ /* 0x000fe80003800000 */
[----:B------:R-:W-:Y:S05]  /*1200*/  @!P4 BRA `(.L_x_3) ;  /* 0x000000000014c947 */ /* 0x000fea0003800000 */
[C---:B------:R-:W-:Y:S02]  /*1210*/  ISETP.GE.AND P4, PT, R6.reuse, -0x407fffff, PT ;  /* 0xbf8000010600780c */ /* 0x040fe40003f86270 */
[----:B------:R-:W-:-:S11]  /*1220*/  FSETP.NEU.AND P5, PT, R6, RZ, PT ;  /* 0x000000ff0600720b */ /* 0x000fd60003fad000 */
[----:B------:R-:W-:-:S05]  /*1230*/  @P4 MOV R5, 0x7f800000 ;  /* 0x7f80000000054802 */ /* 0x000fca0000000f00 */
[----:B------:R-:W-:-:S05]  /*1240*/  @P4 FFMA.FTZ R18, R6, R5, +INF ;  /* 0x7f80000006124423 */ /* 0x000fca0000010005 */
[----:B------:R-:W-:-:S07]  /*1250*/  FSEL R18, R18, -RZ, P5 ;  /* 0x800000ff12127208 */ /* 0x000fce0002800000 */
.L_x_3:
[----:B------:R-:W-:Y:S05]  /*1260*/  BSYNC B0 ;  /* 0x0000000000007941 */ /* 0x000fea0003800000 */
.L_x_2:
[----:B------:R-:W-:Y:S01]  /*1270*/  @!P0 FMUL R20, R20, R20 ;  /* 0x0000001414148220 */ /* 0x000fe20000400000 */
[----:B------:R-:W-:Y:S01]  /*1280*/  @!P2 FMUL R22, R22, R22 ;  /* 0x000000161616a220 */ /* 0x000fe20000400000 */
[----:B------:R-:W-:Y:S01]  /*1290*/  @!P1 FMUL R21, R21, R21 ;  /* 0x0000001515159220 */ /* 0x000fe20000400000 */
[----:B----4-:R-:W-:Y:S01]  /*12a0*/  @!P3 FMUL R23, R23, R23 ;  /* 0x000000171717b220 */ /* 0x010fe20000400000 */
[----:B------:R-:W-:Y:S01]  /*12b0*/  ISETP.GE.U32.AND P0, PT, R16, 0x7f800000, PT ;  /* 0x7f8000001000780c */ /* 0x000fe20003f06070 */
[----:B------:R-:W-:Y:S01]  /*12c0*/  FADD.FTZ.RZ R5, R20, 1 ;  /* 0x3f80000014057421 */ /* 0x000fe2000001c000 */
[----:B------:R-:W-:Y:S01]  /*12d0*/  FADD.FTZ.RZ R14, R22, 1 ;  /* 0x3f800000160e7421 */ /* 0x000fe2000001c000 */
[----:B------:R-:W-:Y:S01]  /*12e0*/  FADD.FTZ.RZ R6, R21, 1 ;  /* 0x3f80000015067421 */ /* 0x000fe2000001c000 */
[----:B------:R-:W-:Y:S01]  /*12f0*/  FADD.FTZ.RZ R19, R23, 1 ;  /* 0x3f80000017137421 */ /* 0x000fe2000001c000 */
[----:B------:R-:W-:Y:S01]  /*1300*/  BSSY B0, `(.L_x_4) ;  /* 0x0000014000007945 */ /* 0x000fe20003800000 */
[----:B------:R-:W-:-:S02]  /*1310*/  IADD3 R5, R5, -0x3f400000, RZ ;  /* 0xc0c0000005057810 */ /* 0x000fc40007ffe0ff */
[----:B------:R-:W-:Y:S02]  /*1320*/  IADD3 R14, R14, -0x3f400000, RZ ;  /* 0xc0c000000e0e7810 */ /* 0x000fe40007ffe0ff */
[----:B------:R-:W-:Y:S02]  /*1330*/  IADD3 R6, R6, -0x3f400000, RZ ;  /* 0xc0c0000006067810 */ /* 0x000fe40007ffe0ff */
[----:B------:R-:W-:Y:S02]  /*1340*/  IADD3 R24, R19, -0x3f400000, RZ ;  /* 0xc0c0000013187810 */ /* 0x000fe40007ffe0ff */
[----:B------:R-:W-:Y:S02]  /*1350*/  LOP3.LUT R19, R5, 0xff800000, RZ, 0xc0, !PT ;  /* 0xff80000005137812 */ /* 0x000fe400078ec0ff */
[----:B------:R-:W-:Y:S02]  /*1360*/  LOP3.LUT R5, R14, 0xff800000, RZ, 0xc0, !PT ;  /* 0xff8000000e057812 */ /* 0x000fe400078ec0ff */
[----:B------:R-:W-:-:S02]  /*1370*/  LOP3.LUT R6, R6, 0xff800000, RZ, 0xc0, !PT ;  /* 0xff80000006067812 */ /* 0x000fc400078ec0ff */
[----:B------:R-:W-:Y:S02]  /*1380*/  LOP3.LUT R14, R24, 0xff800000, RZ, 0xc0, !PT ;  /* 0xff800000180e7812 */ /* 0x000fe400078ec0ff */
[----:B------:R-:W-:Y:S02]  /*1390*/  ISETP.GE.U32.AND P1, PT, R17, 0x7f800000, PT ;  /* 0x7f8000001100780c */ /* 0x000fe40003f26070 */
[----:B------:R-:W-:Y:S02]  /*13a0*/  IADD3 R25, -R19, 0x40800000, RZ ;  /* 0x4080000013197810 */ /* 0x000fe40007ffe1ff */
[----:B------:R-:W-:Y:S02]  /*13b0*/  IADD3 R27, -R6, 0x40800000, RZ ;  /* 0x40800000061b7810 */ /* 0x000fe40007ffe1ff */
[----:B------:R-:W-:Y:S02]  /*13c0*/  IADD3 R33, -R5, 0x40800000, RZ ;  /* 0x4080000005217810 */ /* 0x000fe40007ffe1ff */
[----:B------:R-:W-:Y:S01]  /*13d0*/  IADD3 R35, -R14, 0x40800000, RZ ;  /* 0x408000000e237810 */ /* 0x000fe20007ffe1ff */
[----:B------:R-:W-:Y:S06]  /*13e0*/  @!P0 BRA `(.L_x_5) ;  /* 0x0000000000148947 */ /* 0x000fec0003800000 */
[----:B------:R-:W-:-:S13]  /*13f0*/  ISETP.GE.AND P0, PT, R16, -0x407fffff, PT ;  /* 0xbf8000011000780c */ /* 0x000fda0003f06270 */
[----:B------:R-:W-:-:S05]  /*1400*/  @P0 MOV R37, 0x7f800000 ;  /* 0x7f80000000250802 */ /* 0x000fca0000000f00 */
[C---:B------:R-:W-:Y:S01]  /*1410*/  @P0 FFMA.FTZ R13, R16.reuse, R37, +INF ;  /* 0x7f800000100d0423 */ /* 0x040fe20000010025 */
[----:B------:R-:W-:-:S04]  /*1420*/  FSETP.NEU.AND P0, PT, R16, RZ, PT ;  /* 0x000000ff1000720b */ /* 0x000fc80003f0d000 */
[----:B------:R-:W-:-:S09]  /*1430*/  FSEL R13, R13, -RZ, P0 ;  /* 0x800000ff0d0d7208 */ /* 0x000fd20000000000 */
.L_x_5:
[----:B------:R-:W-:Y:S05]  /*1440*/  BSYNC B0 ;  /* 0x0000000000007941 */ /* 0x000fea0003800000 */
.L_x_4:
[----:B------:R-:W-:Y:S04]  /*1450*/  BSSY B0, `(.L_x_6) ;  /* 0x0000007000007945 */ /* 0x000fe80003800000 */
[----:B------:R-:W-:Y:S05]  /*1460*/  @!P1 BRA `(.L_x_7) ;  /* 0x0000000000149947 */ /* 0x000fea0003800000 */
[C---:B------:R-:W-:Y:S02]  /*1470*/  ISETP.GE.AND P0, PT, R17.reuse, -0x407fffff, PT ;  /* 0xbf8000011100780c */ /* 0x040fe40003f06270 */
[----:B------:R-:W-:-:S11]  /*1480*/  FSETP.NEU.AND P1, PT, R17, RZ, PT ;  /* 0x000000ff1100720b */ /* 0x000fd60003f2d000 */
[----:B------:R-:W-:-:S05]  /*1490*/  @P0 MOV R16, 0x7f800000 ;  /* 0x7f80000000100802 */ /* 0x000fca0000000f00 */
[----:B------:R-:W-:-:S05]  /*14a0*/  @P0 FFMA.FTZ R12, R17, R16, +INF ;  /* 0x7f800000110c0423 */ /* 0x000fca0000010010 */
[----:B------:R-:W-:-:S07]  /*14b0*/  FSEL R12, R12, -RZ, P1 ;  /* 0x800000ff0c0c7208 */ /* 0x000fce0000800000 */
.L_x_7:
[----:B------:R-:W-:Y:S05]  /*14c0*/  BSYNC B0 ;  /* 0x0000000000007941 */ /* 0x000fea0003800000 */
.L_x_6:
[-C--:B------:R-:W-:Y:S01]  /*14d0*/  FFMA.FTZ R25, R25, R4.reuse, -1 ;  /* 0xbf80000019197423 */ /* 0x080fe20000010004 */
[-C--:B------:R-:W-:Y:S01]  /*14e0*/  FFMA.FTZ R27, R27, R4.reuse, -1 ;  /* 0xbf8000001b1b7423 */ /* 0x080fe20000010004 */
[-C--:B------:R-:W-:Y:S01]  /*14f0*/  FFMA.FTZ R33, R33, R4.reuse, -1 ;  /* 0xbf80000021217423 */ /* 0x080fe20000010004 */
[----:B------:R-:W-:Y:S01]  /*1500*/  FFMA.FTZ R35, R35, R4, -1 ;  /* 0xbf80000023237423 */ /* 0x000fe20000010004 */
[----:B------:R-:W-:Y:S01]  /*1510*/  IADD3 R26, R20, -R19, RZ ;  /* 0x80000013141a7210 */ /* 0x000fe20007ffe0ff */
[----:B------:R-:W-:Y:S01]  /*1520*/  BSSY B0, `(.L_x_8) ;  /* 0x0000047000007945 */ /* 0x000fe20003800000 */
[----:B------:R-:W-:Y:S02]  /*1530*/  IADD3 R24, R21, -R6, RZ ;  /* 0x8000000615187210 */ /* 0x000fe40007ffe0ff */
[----:B------:R-:W-:Y:S01]  /*1540*/  IADD3 R16, R22, -R5, RZ ;  /* 0x8000000516107210 */ /* 0x000fe20007ffe0ff */
[----:B------:R-:W-:Y:S01]  /*1550*/  FADD R26, R26, R25 ;  /* 0x000000191a1a7221 */ /* 0x000fe20000000000 */
[----:B------:R-:W-:Y:S01]  /*1560*/  IADD3 R4, R23, -R14, RZ ;  /* 0x8000000e17047210 */ /* 0x000fe20007ffe0ff */
[----:B------:R-:W-:Y:S01]  /*1570*/  FADD R24, R24, R27 ;  /* 0x0000001b18187221 */ /* 0x000fe20000000000 */
[----:B------:R-:W-:Y:S01]  /*1580*/  ISETP.GE.U32.AND P3, PT, R20, 0x7f800000, PT ;  /* 0x7f8000001400780c */ /* 0x000fe20003f66070 */
[----:B------:R-:W-:Y:S01]  /*1590*/  FADD R16, R16, R33 ;  /* 0x0000002110107221 */ /* 0x000fe20000000000 */
[-C--:B------:R-:W-:Y:S01]  /*15a0*/  FFMA.FTZ R17, R26, -R7.reuse, 0.10546888411045074463 ;  /* 0x3dd800121a117423 */ /* 0x080fe20000010807 */
[----:B------:R-:W-:Y:S01]  /*15b0*/  FADD R4, R4, R35 ;  /* 0x0000002304047221 */ /* 0x000fe20000000000 */
[-C--:B------:R-:W-:Y:S01]  /*15c0*/  FFMA.FTZ R25, R24, -R7.reuse, 0.10546888411045074463 ;  /* 0x3dd8001218197423 */ /* 0x080fe20000010807 */
[----:B------:R-:W-:Y:S01]  /*15d0*/  FFMA.FTZ R27, R16, -R7, 0.10546888411045074463 ;  /* 0x3dd80012101b7423 */ /* 0x000fe20000010807 */
[----:B------:R-:W-:Y:S01]  /*15e0*/  FFMA.FTZ R17, R26, R17, -0.13229703903198242188 ;  /* 0xbe0778e01a117423 */ /* 0x000fe20000010011 */
[----:B------:R-:W-:Y:S01]  /*15f0*/  FFMA.FTZ R7, R4, -R7, 0.10546888411045074463 ;  /* 0x3dd8001204077423 */ /* 0x000fe20000010807 */
[----:B------:R-:W-:Y:S01]  /*1600*/  FFMA.FTZ R25, R24, R25, -0.13229703903198242188 ;  /* 0xbe0778e018197423 */ /* 0x000fe20000010019 */
[----:B------:R-:W-:Y:S01]  /*1610*/  FFMA.FTZ R27, R16, R27, -0.13229703903198242188 ;  /* 0xbe0778e0101b7423 */ /* 0x000fe2000001001b */
[----:B------:R-:W-:Y:S01]  /*1620*/  FFMA.FTZ R17, R26, R17, 0.14491446316242218018 ;  /* 0x3e1464751a117423 */ /* 0x000fe20000010011 */
[----:B------:R-:W-:Y:S01]  /*1630*/  FFMA.FTZ R7, R4, R7, -0.13229703903198242188 ;  /* 0xbe0778e004077423 */ /* 0x000fe20000010007 */
[----:B------:R-:W-:Y:S01]  /*1640*/  FFMA.FTZ R25, R24, R25, 0.14491446316242218018 ;  /* 0x3e14647518197423 */ /* 0x000fe20000010019 */
[----:B------:R-:W-:Y:S01]  /*1650*/  FFMA.FTZ R27, R16, R27, 0.14491446316242218018 ;  /* 0x3e146475101b7423 */ /* 0x000fe2000001001b */
[----:B------:R-:W-:Y:S01]  /*1660*/  FFMA.FTZ R17, R26, R17, -0.16641564667224884033 ;  /* 0xbe2a68dd1a117423 */ /* 0x000fe20000010011 */
[----:B------:R-:W-:Y:S01]  /*1670*/  FFMA.FTZ R7, R4, R7, 0.14491446316242218018 ;  /* 0x3e14647504077423 */ /* 0x000fe20000010007 */
[----:B------:R-:W-:Y:S01]  /*1680*/  FFMA.FTZ R25, R24, R25, -0.16641564667224884033 ;  /* 0xbe2a68dd18197423 */ /* 0x000fe20000010019 */
[----:B------:R-:W-:Y:S01]  /*1690*/  FFMA.FTZ R27, R16, R27, -0.16641564667224884033 ;  /* 0xbe2a68dd101b7423 */ /* 0x000fe2000001001b */
[----:B------:R-:W-:Y:S01]  /*16a0*/  FFMA.FTZ R17, R26, R17, 0.19988867640495300293 ;  /* 0x3e4caf9e1a117423 */ /* 0x000fe20000010011 */
[----:B------:R-:W-:Y:S01]  /*16b0*/  FFMA.FTZ R7, R4, R7, -0.16641564667224884033 ;  /* 0xbe2a68dd04077423 */ /* 0x000fe20000010007 */
[----:B------:R-:W-:Y:S01]  /*16c0*/  FFMA.FTZ R25, R24, R25, 0.19988867640495300293 ;  /* 0x3e4caf9e18197423 */ /* 0x000fe20000010019 */
[----:B------:R-:W-:Y:S01]  /*16d0*/  FFMA.FTZ R27, R16, R27, 0.19988867640495300293 ;  /* 0x3e4caf9e101b7423 */ /* 0x000fe2000001001b */
[----:B------:R-:W-:Y:S01]  /*16e0*/  FFMA.FTZ R17, R26, R17, -0.25000196695327758789 ;  /* 0xbe8000421a117423 */ /* 0x000fe20000010011 */
[----:B------:R-:W-:Y:S01]  /*16f0*/  FFMA.FTZ R7, R4, R7, 0.19988867640495300293 ;  /* 0x3e4caf9e04077423 */ /* 0x000fe20000010007 */
[----:B------:R-:W-:Y:S01]  /*1700*/  FFMA.FTZ R25, R24, R25, -0.25000196695327758789 ;  /* 0xbe80004218197423 */ /* 0x000fe20000010019 */
[----:B------:R-:W-:Y:S01]  /*1710*/  FFMA.FTZ R27, R16, R27, -0.25000196695327758789 ;  /* 0xbe800042101b7423 */ /* 0x000fe2000001001b */
[----:B------:R-:W-:Y:S01]  /*1720*/  FFMA.FTZ R17, R26, R17, 0.33333510160446166992 ;  /* 0x3eaaaae61a117423 */ /* 0x000fe20000010011 */
[----:B------:R-:W-:Y:S01]  /*1730*/  FFMA.FTZ R7, R4, R7, -0.25000196695327758789 ;  /* 0xbe80004204077423 */ /* 0x000fe20000010007 */
[----:B------:R-:W-:Y:S01]  /*1740*/  FFMA.FTZ R25, R24, R25, 0.33333510160446166992 ;  /* 0x3eaaaae618197423 */ /* 0x000fe20000010019 */
[----:B------:R-:W-:Y:S01]  /*1750*/  FFMA.FTZ R27, R16, R27, 0.33333510160446166992 ;  /* 0x3eaaaae6101b7423 */ /* 0x000fe2000001001b */
[----:B------:R-:W-:Y:S01]  /*1760*/  FFMA.FTZ R17, R26, R17, -0.5 ;  /* 0xbf0000001a117423 */ /* 0x000fe20000010011 */
[----:B------:R-:W-:Y:S01]  /*1770*/  FFMA.FTZ R7, R4, R7, 0.33333510160446166992 ;  /* 0x3eaaaae604077423 */ /* 0x000fe20000010007 */
[----:B------:R-:W-:Y:S01]  /*1780*/  FFMA.FTZ R25, R24, R25, -0.5 ;  /* 0xbf00000018197423 */ /* 0x000fe20000010019 */
[----:B------:R-:W-:Y:S01]  /*1790*/  FFMA.FTZ R27, R16, R27, -0.5 ;  /* 0xbf000000101b7423 */ /* 0x000fe2000001001b */
[----:B------:R-:W-:Y:S01]  /*17a0*/  FMUL R17, R26, R17 ;  /* 0x000000111a117220 */ /* 0x000fe20000400000 */
[----:B------:R-:W-:Y:S01]  /*17b0*/  FFMA.FTZ R7, R4, R7, -0.5 ;  /* 0xbf00000004077423 */ /* 0x000fe20000010007 */
[----:B------:R-:W-:Y:S01]  /*17c0*/  I2FP.F32.S32 R6, R6 ;  /* 0x0000000600067245 */ /* 0x000fe20000201400 */
[----:B------:R-:W-:Y:S01]  /*17d0*/  FMUL R25, R24, R25 ;  /* 0x0000001918197220 */ /* 0x000fe20000400000 */
[----:B------:R-:W-:Y:S01]  /*17e0*/  FFMA.FTZ R26, R26, R17, R26 ;  /* 0x000000111a1a7223 */ /* 0x000fe2000001001a */
[----:B------:R-:W-:Y:S01]  /*17f0*/  FMUL R7, R4, R7 ;  /* 0x0000000704077220 */ /* 0x000fe20000400000 */
[----:B------:R-:W-:Y:S01]  /*1800*/  I2FP.F32.S32 R14, R14 ;  /* 0x0000000e000e7245 */ /* 0x000fe20000201400 */
[----:B------:R-:W-:Y:S01]  /*1810*/  FMUL R27, R16, R27 ;  /* 0x0000001b101b7220 */ /* 0x000fe20000400000 */
[----:B------:R-:W-:Y:S01]  /*1820*/  I2FP.F32.S32 R19, R19 ;  /* 0x0000001300137245 */ /* 0x000fe20000201400 */
[----:B------:R-:W-:Y:S01]  /*1830*/  FFMA.FTZ R17, R4, R7, R4 ;  /* 0x0000000704117223 */ /* 0x000fe20000010004 */
[----:B------:R-:W-:Y:S01]  /*1840*/  I2FP.F32.S32 R4, R5 ;  /* 0x0000000500047245 */ /* 0x000fe20000201400 */
[----:B------:R-:W-:Y:S01]  /*1850*/  FMUL R5, R6, 1.1920928955078125e-07 ;  /* 0x3400000006057820 */ /* 0x000fe20000400000 */
[----:B------:R-:W-:Y:S01]  /*1860*/  FFMA.FTZ R24, R24, R25, R24 ;  /* 0x0000001918187223 */ /* 0x000fe20000010018 */
[----:B------:R-:W-:Y:S01]  /*1870*/  FMUL R6, R14, 1.1920928955078125e-07 ;  /* 0x340000000e067820 */ /* 0x000fe20000400000 */
[----:B------:R-:W-:Y:S01]  /*1880*/  FFMA.FTZ R16, R16, R27, R16 ;  /* 0x0000001b10107223 */ /* 0x000fe20000010010 */
[----:B------:R-:W-:Y:S01]  /*1890*/  FMUL R7, R4, 1.1920928955078125e-07 ;  /* 0x3400000004077820 */ /* 0x000fe20000400000 */
[----:B------:R-:W-:Y:S01]  /*18a0*/  FMUL R19, R19, 1.1920928955078125e-07 ;  /* 0x3400000013137820 */ /* 0x000fe20000400000 */
[----:B------:R-:W-:Y:S01]  /*18b0*/  FFMA.FTZ R14, R5, 0.69314718246459960938, R24 ;  /* 0x3f317218050e7823 */ /* 0x000fe20000010018 */
[----:B------:R-:W-:Y:S01]  /*18c0*/  FFMA.FTZ R6, R6, 0.69314718246459960938, R17 ;  /* 0x3f31721806067823 */ /* 0x000fe20000010011 */
[----:B------:R-:W-:Y:S01]  /*18d0*/  FSETP.GT.AND P0, PT, R8, 20, PT ;  /* 0x41a000000800780b */ /* 0x000fe20003f04000 */
[----:B------:R-:W-:Y:S01]  /*18e0*/  FFMA.FTZ R5, R7, 0.69314718246459960938, R16 ;  /* 0x3f31721807057823 */ /* 0x000fe20000010010 */
[----:B------:R-:W-:Y:S01]  /*18f0*/  ISETP.GE.U32.AND P5, PT, R21, 0x7f800000, PT ;  /* 0x7f8000001500780c */ /* 0x000fe20003fa6070 */
[----:B------:R-:W-:Y:S01]  /*1900*/  FFMA.FTZ R17, R19, 0.69314718246459960938, R26 ;  /* 0x3f31721813117823 */ /* 0x000fe2000001001a */
[----:B------:R-:W-:-:S02]  /*1910*/  ISETP.GE.U32.AND P1, PT, R22, 0x7f800000, PT ;  /* 0x7f8000001600780c */ /* 0x000fc40003f26070 */
[----:B------:R-:W-:Y:S01]  /*1920*/  ISETP.GE.U32.AND P2, PT, R23, 0x7f800000, PT ;  /* 0x7f8000001700780c */ /* 0x000fe20003f46070 */
[----:B------:R-:W-:-:S12]  /*1930*/  @!P3 BRA `(.L_x_9) ;  /* 0x000000000014b947 */ /* 0x000fd80003800000 */
[C---:B------:R-:W-:Y:S02]  /*1940*/  ISETP.GE.AND P3, PT, R20.reuse, -0x407fffff, PT ;  /* 0xbf8000011400780c */ /* 0x040fe40003f66270 */
[----:B------:R-:W-:-:S11]  /*1950*/  FSETP.NEU.AND P4, PT, R20, RZ, PT ;  /* 0x000000ff1400720b */ /* 0x000fd60003f8d000 */
[----:B------:R-:W-:-:S05]  /*1960*/  @P3 MOV R7, 0x7f800000 ;  /* 0x7f80000000073802 */ /* 0x000fca0000000f00 */
[----:B------:R-:W-:-:S05]  /*1970*/  @P3 FFMA.FTZ R17, R20, R7, +INF ;  /* 0x7f80000014113423 */ /* 0x000fca0000010007 */
[----:B------:R-:W-:-:S07]  /*1980*/  FSEL R17, R17, -RZ, P4 ;  /* 0x800000ff11117208 */ /* 0x000fce0002000000 */
.L_x_9:
[----:B------:R-:W-:Y:S05]  /*1990*/  BSYNC B0 ;  /* 0x0000000000007941 */ /* 0x000fea0003800000 */
.L_x_8:
[----:B------:R-:W-:Y:S04]  /*19a0*/  BSSY B0, `(.L_x_10) ;  /* 0x0000007000007945 */ /* 0x000fe80003800000 */
[----:B------:R-:W-:Y:S05]  /*19b0*/  @!P5 BRA `(.L_x_11) ;  /* 0x000000000014d947 */ /* 0x000fea0003800000 */
[C---:B------:R-:W-:Y:S02]  /*19c0*/  ISETP.GE.AND P3, PT, R21.reuse, -0x407fffff, PT ;  /* 0xbf8000011500780c */ /* 0x040fe40003f66270 */
[----:B------:R-:W-:-:S11]  /*19d0*/  FSETP.NEU.AND P4, PT, R21, RZ, PT ;  /* 0x000000ff1500720b */ /* 0x000fd60003f8d000 */
[----:B------:R-:W-:-:S05]  /*19e0*/  @P3 MOV R4, 0x7f800000 ;  /* 0x7f80000000043802 */ /* 0x000fca0000000f00 */
[----:B------:R-:W-:-:S05]  /*19f0*/  @P3 FFMA.FTZ R14, R21, R4, +INF ;  /* 0x7f800000150e3423 */ /* 0x000fca0000010004 */
[----:B------:R-:W-:-:S07]  /*1a00*/  FSEL R14, R14, -RZ, P4 ;  /* 0x800000ff0e0e7208 */ /* 0x000fce0002000000 */
.L_x_11:
[----:B------:R-:W-:Y:S05]  /*1a10*/  BSYNC B0 ;  /* 0x0000000000007941 */ /* 0x000fea0003800000 */
.L_x_10:
[----:B------:R-:W-:Y:S04]  /*1a20*/  BSSY B0, `(.L_x_12) ;  /* 0x0000007000007945 */ /* 0x000fe80003800000 */
[----:B------:R-:W-:Y:S05]  /*1a30*/  @!P1 BRA `(.L_x_13) ;  /* 0x0000000000149947 */ /* 0x000fea0003800000 */
[C---:B------:R-:W-:Y:S02]  /*1a40*/  ISETP.GE.AND P1, PT, R22.reuse, -0x407fffff, PT ;  /* 0xbf8000011600780c */ /* 0x040fe40003f26270 */
[----:B------:R-:W-:-:S11]  /*1a50*/  FSETP.NEU.AND P3, PT, R22, RZ, PT ;  /* 0x000000ff1600720b */ /* 0x000fd60003f6d000 */
[----:B------:R-:W-:-:S05]  /*1a60*/  @P1 MOV R7, 0x7f800000 ;  /* 0x7f80000000071802 */ /* 0x000fca0000000f00 */
[----:B------:R-:W-:-:S05]  /*1a70*/  @P1 FFMA.FTZ R5, R22, R7, +INF ;  /* 0x7f80000016051423 */ /* 0x000fca0000010007 */
[----:B------:R-:W-:-:S07]  /*1a80*/  FSEL R5, R5, -RZ, P3 ;  /* 0x800000ff05057208 */ /* 0x000fce0001800000 */
.L_x_13:
[----:B------:R-:W-:Y:S05]  /*1a90*/  BSYNC B0 ;  /* 0x0000000000007941 */ /* 0x000fea0003800000 */
.L_x_12:
[----:B------:R-:W-:Y:S04]  /*1aa0*/  BSSY B0, `(.L_x_14) ;  /* 0x0000007000007945 */ /* 0x000fe80003800000 */
[----:B------:R-:W-:Y:S05]  /*1ab0*/  @!P2 BRA `(.L_x_15) ;  /* 0x000000000014a947 */ /* 0x000fea0003800000 */
[C---:B------:R-:W-:Y:S02]  /*1ac0*/  ISETP.GE.AND P1, PT, R23.reuse, -0x407fffff, PT ;  /* 0xbf8000011700780c */ /* 0x040fe40003f26270 */
[----:B------:R-:W-:-:S11]  /*1ad0*/  FSETP.NEU.AND P2, PT, R23, RZ, PT ;  /* 0x000000ff1700720b */ /* 0x000fd60003f4d000 */
[----:B------:R-:W-:-:S05]  /*1ae0*/  @P1 MOV R4, 0x7f800000 ;  /* 0x7f80000000041802 */ /* 0x000fca0000000f00 */
[----:B------:R-:W-:-:S05]  /*1af0*/  @P1 FFMA.FTZ R6, R23, R4, +INF ;  /* 0x7f80000017061423 */ /* 0x000fca0000010004 */
[----:B------:R-:W-:-:S07]  /*1b00*/  FSEL R6, R6, -RZ, P2 ;  /* 0x800000ff06067208 */ /* 0x000fce0001000000 */
.L_x_15:
[----:B------:R-:W-:Y:S05]  /*1b10*/  BSYNC B0 ;  /* 0x0000000000007941 */ /* 0x000fea0003800000 */
.L_x_14:
[----:B------:R-:W-:Y:S01]  /*1b20*/  FSEL R19, R8, R15, P0 ;  /* 0x0000000f08137208 */ /* 0x000fe20000000000 */
[----:B------:R-:W-:Y:S01]  /*1b30*/  BSSY B0, `(.L_x_16) ;  /* 0x0000018000007945 */ /* 0x000fe20003800000 */
[----:B------:R-:W-:Y:S02]  /*1b40*/  FSETP.GT.AND P0, PT, R9, 20, PT ;  /* 0x41a000000900780b */ /* 0x000fe40003f04000 */
[----:B------:R-:W-:Y:S01]  /*1b50*/  FSETP.GT.AND P2, PT, R10, 20, PT ;  /* 0x41a000000a00780b */ /* 0x000fe20003f44000 */
[----:B------:R-:W-:Y:S01]  /*1b60*/  FADD.FTZ R20, |R19|, -RZ ;  /* 0x800000ff13147221 */ /* 0x000fe20000010200 */
[----:B------:R-:W-:-:S04]  /*1b70*/  FSEL R18, R9, R18, P0 ;  /* 0x0000001209127208 */ /* 0x000fc80000000000 */
[----:B------:R-:W-:-:S13]  /*1b80*/  FSETP.GE.AND P1, PT, R20, 0.60000002384185791016, PT ;  /* 0x3f19999a1400780b */ /* 0x000fda0003f26000 */
[----:B------:R-:W-:Y:S05]  /*1b90*/  @!P1 BRA `(.L_x_17) ;  /* 0x0000000000289947 */ /* 0x000fea0003800000 */
[C---:B------:R-:W-:Y:S01]  /*1ba0*/  FMUL R4, R20.reuse, 2.8853900432586669922 ;  /* 0x4038aa3b14047820 */ /* 0x040fe20000400000 */
[----:B------:R-:W-:Y:S01]  /*1bb0*/  HFMA2.MMA R16, -RZ, RZ, 1.875, 0 ;  /* 0x3f800000ff107435 */ /* 0x000fe200000001ff */
[----:B------:R-:W-:-:S04]  /*1bc0*/  FSETP.GE.AND P0, PT, R20, 9.010913848876953125, PT ;  /* 0x41102cb41400780b */ /* 0x000fc80003f06000 */
[----:B------:R-:W0:Y:S02]  /*1bd0*/  MUFU.EX2 R4, R4 ;  /* 0x0000000400047308 */ /* 0x000e240000000800 */
[----:B0-----:R-:W-:-:S06]  /*1be0*/  FADD R15, R4, 1 ;  /* 0x3f800000040f7421 */ /* 0x001fcc0000000000 */
[----:B------:R-:W0:Y:S02]  /*1bf0*/  MUFU.RCP R15, R15 ;  /* 0x0000000f000f7308 */ /* 0x000e240000001000 */
[----:B0-----:R-:W-:-:S05]  /*1c00*/  FFMA.FTZ R7, R15, -2, R16 ;  /* 0xc00000000f077823 */ /* 0x001fca0000010010 */
[----:B------:R-:W-:-:S04]  /*1c10*/  FSEL R7, R7, 1, !P0 ;  /* 0x3f80000007077808 */ /* 0x000fc80004000000 */
[----:B------:R-:W-:Y:S01]  /*1c20*/  LOP3.LUT R7, R7, 0x80000000, R19, 0xf8, !PT ;  /* 0x8000000007077812 */ /* 0x000fe200078ef813 */
[----:B------:R-:W-:Y:S06]  /*1c30*/  BRA `(.L_x_18) ;  /* 0x00000000001c7947 */ /* 0x000fec0003800000 */
.L_x_17:
[----:B------:R-:W-:Y:S01]  /*1c40*/  MOV R4, 0x3c80f082 ;  /* 0x3c80f08200047802 */ /* 0x000fe20000000f00 */
[----:B------:R-:W-:-:S04]  /*1c50*/  FMUL R7, R19, R19 ;  /* 0x0000001313077220 */ /* 0x000fc80000400000 */
[----:B------:R-:W-:-:S04]  /*1c60*/  FFMA.FTZ R4, R7, R4, -0.052303962409496307373 ;  /* 0xbd563cae07047423 */ /* 0x000fc80000010004 */
[----:B------:R-:W-:-:S04]  /*1c70*/  FFMA.FTZ R4, R7, R4, 0.1331529766321182251 ;  /* 0x3e08594107047423 */ /* 0x000fc80000010004 */
[----:B------:R-:W-:-:S04]  /*1c80*/  FFMA.FTZ R4, R7, R4, -0.33332768082618713379 ;  /* 0xbeaaa9ed07047423 */ /* 0x000fc80000010004 */
[----:B------:R-:W-:-:S04]  /*1c90*/  FFMA.FTZ R4, R7, R4, RZ ;  /* 0x0000000407047223 */ /* 0x000fc800000100ff */
[----:B------:R-:W-:-:S07]  /*1ca0*/  FFMA.FTZ R7, R19, R4, R19 ;  /* 0x0000000413077223 */ /* 0x000fce0000010013 */
.L_x_18:
[----:B------:R-:W-:Y:S05]  /*1cb0*/  BSYNC B0 ;  /* 0x0000000000007941 */ /* 0x000fea0003800000 */
.L_x_16:
[----:B------:R-:W-:Y:S01]  /*1cc0*/  FADD.FTZ R19, |R18|, -RZ ;  /* 0x800000ff12137221 */ /* 0x000fe20000010200 */
[----:B------:R-:W-:Y:S01]  /*1cd0*/  BSSY B0, `(.L_x_19) ;  /* 0x0000016000007945 */ /* 0x000fe20003800000 */
[----:B------:R-:W-:Y:S02]  /*1ce0*/  FSETP.GT.AND P1, PT, R11, 20, PT ;  /* 0x41a000000b00780b */ /* 0x000fe40003f24000 */
[----:B------:R-:W-:Y:S02]  /*1cf0*/  FSEL R13, R10, R13, P2 ;  /* 0x0000000d0a0d7208 */ /* 0x000fe40001000000 */
        /* <DEDUP_REMOVED lines=12> */
.L_x_20:
[----:B------:R-:W-:Y:S01]  /*1dc0*/  MOV R4, 0x3c80f082 ;  /* 0x3c80f08200047802 */ /* 0x000fe20000000f00 */
[----:B------:R-:W-:-:S04]  /*1dd0*/  FMUL R15, R18, R18 ;  /* 0x00000012120f7220 */ /* 0x000fc80000400000 */
[----:B------:R-:W-:-:S04]  /*1de0*/  FFMA.FTZ R4, R15, R4, -0.052303962409496307373 ;  /* 0xbd563cae0f047423 */ /* 0x000fc80000010004 */
[----:B------:R-:W-:-:S04]  /*1df0*/  FFMA.FTZ R4, R15, R4, 0.1331529766321182251 ;  /* 0x3e0859410f047423 */ /* 0x000fc80000010004 */
[----:B------:R-:W-:-:S04]  /*1e00*/  FFMA.FTZ R4, R15, R4, -0.33332768082618713379 ;  /* 0xbeaaa9ed0f047423 */ /* 0x000fc80000010004 */
[----:B------:R-:W-:-:S04]  /*1e10*/  FFMA.FTZ R15, R15, R4, RZ ;  /* 0x000000040f0f7223 */ /* 0x000fc800000100ff */
[----:B------:R-:W-:-:S07]  /*1e20*/  FFMA.FTZ R18, R18, R15, R18 ;  /* 0x0000000f12127223 */ /* 0x000fce0000010012 */
.L_x_21:
[----:B------:R-:W-:Y:S05]  /*1e30*/  BSYNC B0 ;  /* 0x0000000000007941 */ /* 0x000fea0003800000 */
.L_x_19:
        /* <DEDUP_REMOVED lines=16> */
.L_x_23:
[----:B------:R-:W-:Y:S01]  /*1f40*/  MOV R4, 0x3c80f082 ;  /* 0x3c80f08200047802 */ /* 0x000fe20000000f00 */
[----:B------:R-:W-:-:S04]  /*1f50*/  FMUL R15, R13, R13 ;  /* 0x0000000d0d0f7220 */ /* 0x000fc80000400000 */
[----:B------:R-:W-:-:S04]  /*1f60*/  FFMA.FTZ R4, R15, R4, -0.052303962409496307373 ;  /* 0xbd563cae0f047423 */ /* 0x000fc80000010004 */
[----:B------:R-:W-:-:S04]  /*1f70*/  FFMA.FTZ R4, R15, R4, 0.1331529766321182251 ;  /* 0x3e0859410f047423 */ /* 0x000fc80000010004 */
[----:B------:R-:W-:-:S04]  /*1f80*/  FFMA.FTZ R4, R15, R4, -0.33332768082618713379 ;  /* 0xbeaaa9ed0f047423 */ /* 0x000fc80000010004 */
[----:B------:R-:W-:-:S04]  /*1f90*/  FFMA.FTZ R4, R15, R4, RZ ;  /* 0x000000040f047223 */ /* 0x000fc800000100ff */
[----:B------:R-:W-:-:S07]  /*1fa0*/  FFMA.FTZ R15, R13, R4, R13 ;  /* 0x000000040d0f7223 */ /* 0x000fce000001000d */
.L_x_24:
[----:B------:R-:W-:Y:S05]  /*1fb0*/  BSYNC B0 ;  /* 0x0000000000007941 */ /* 0x000fea0003800000 */
.L_x_22:
        /* <DEDUP_REMOVED lines=16> */
.L_x_26:
[----:B------:R-:W-:Y:S01]  /*20c0*/  MOV R4, 0x3c80f082 ;  /* 0x3c80f08200047802 */ /* 0x000fe20000000f00 */
[----:B------:R-:W-:-:S04]  /*20d0*/  FMUL R17, R12, R12 ;  /* 0x0000000c0c117220 */ /* 0x000fc80000400000 */
[----:B------:R-:W-:-:S04]  /*20e0*/  FFMA.FTZ R4, R17, R4, -0.052303962409496307373 ;  /* 0xbd563cae11047423 */ /* 0x000fc80000010004 */
[----:B------:R-:W-:-:S04]  /*20f0*/  FFMA.FTZ R4, R17, R4, 0.1331529766321182251 ;  /* 0x3e08594111047423 */ /* 0x000fc80000010004 */
[----:B------:R-:W-:-:S04]  /*2100*/  FFMA.FTZ R4, R17, R4, -0.33332768082618713379 ;  /* 0xbeaaa9ed11047423 */ /* 0x000fc80000010004 */
[----:B------:R-:W-:-:S04]  /*2110*/  FFMA.FTZ R17, R17, R4, RZ ;  /* 0x0000000411117223 */ /* 0x000fc800000100ff */
[----:B------:R-:W-:-:S07]  /*2120*/  FFMA.FTZ R12, R12, R17, R12 ;  /* 0x000000110c0c7223 */ /* 0x000fce000001000c */
.L_x_27:
[----:B------:R-:W-:Y:S05]  /*2130*/  BSYNC B0 ;  /* 0x0000000000007941 */ /* 0x000fea0003800000 */
.L_x_25:
        /* <DEDUP_REMOVED lines=16> */
.L_x_29:
[----:B------:R-:W-:Y:S01]  /*2240*/  MOV R4, 0x3c80f082 ;  /* 0x3c80f08200047802 */ /* 0x000fe20000000f00 */
[----:B------:R-:W-:-:S04]  /*2250*/  FMUL R17, R13, R13 ;  /* 0x0000000d0d117220 */ /* 0x000fc80000400000 */
[----:B------:R-:W-:-:S04]  /*2260*/  FFMA.FTZ R4, R17, R4, -0.052303962409496307373 ;  /* 0xbd563cae11047423 */ /* 0x000fc80000010004 */
[----:B------:R-:W-:-:S04]  /*2270*/  FFMA.FTZ R4, R17, R4, 0.1331529766321182251 ;  /* 0x3e08594111047423 */ /* 0x000fc80000010004 */
[----:B------:R-:W-:-:S04]  /*2280*/  FFMA.FTZ R4, R17, R4, -0.33332768082618713379 ;  /* 0xbeaaa9ed11047423 */ /* 0x000fc80000010004 */
[----:B------:R-:W-:-:S04]  /*2290*/  FFMA.FTZ R4, R17, R4, RZ ;  /* 0x0000000411047223 */ /* 0x000fc800000100ff */
[----:B------:R-:W-:-:S07]  /*22a0*/  FFMA.FTZ R13, R13, R4, R13 ;  /* 0x000000040d0d7223 */ /* 0x000fce000001000d */
.L_x_30:
[----:B------:R-:W-:Y:S05]  /*22b0*/  BSYNC B0 ;  /* 0x0000000000007941 */ /* 0x000fea0003800000 */
.L_x_28:
        /* <DEDUP_REMOVED lines=16> */
.L_x_32:
[----:B------:R-:W-:Y:S01]  /*23c0*/  MOV R4, 0x3c80f082 ;  /* 0x3c80f08200047802 */ /* 0x000fe20000000f00 */
[----:B------:R-:W-:-:S04]  /*23d0*/  FMUL R17, R14, R14 ;  /* 0x0000000e0e117220 */ /* 0x000fc80000400000 */
[----:B------:R-:W-:-:S04]  /*23e0*/  FFMA.FTZ R4, R17, R4, -0.052303962409496307373 ;  /* 0xbd563cae11047423 */ /* 0x000fc80000010004 */
[----:B------:R-:W-:-:S04]  /*23f0*/  FFMA.FTZ R4, R17, R4, 0.1331529766321182251 ;  /* 0x3e08594111047423 */ /* 0x000fc80000010004 */
[----:B------:R-:W-:-:S04]  /*2400*/  FFMA.FTZ R4, R17, R4, -0.33332768082618713379 ;  /* 0xbeaaa9ed11047423 */ /* 0x000fc80000010004 */
[----:B------:R-:W-:-:S04]  /*2410*/  FFMA.FTZ R17, R17, R4, RZ ;  /* 0x0000000411117223 */ /* 0x000fc800000100ff */
[----:B------:R-:W-:-:S07]  /*2420*/  FFMA.FTZ R14, R14, R17, R14 ;  /* 0x000000110e0e7223 */ /* 0x000fce000001000e */
.L_x_33:
[----:B------:R-:W-:Y:S05]  /*2430*/  BSYNC B0 ;  /* 0x0000000000007941 */ /* 0x000fea0003800000 */
.L_x_31:
[----:B------:R-:W-:Y:S01]  /*2440*/  FADD.FTZ R19, |R5|, -RZ ;  /* 0x800000ff05137221 */ /* 0x000fe20000010200 */
[----:B------:R-:W-:Y:S01]  /*2450*/  BSSY B0, `(.L_x_34) ;  /* 0x0000015000007945 */ /* 0x000fe20003800000 */
[----:B------:R-:W-:-:S03]  /*2460*/  FSEL R6, R31, R6, P1 ;  /* 0x000000061f067208 */ /* 0x000fc60000800000 */
        /* <DEDUP_REMOVED lines=12> */
.L_x_35:
[----:B------:R-:W-:Y:S01]  /*2530*/  MOV R4, 0x3c80f082 ;  /* 0x3c80f08200047802 */ /* 0x000fe20000000f00 */
[----:B------:R-:W-:-:S04]  /*2540*/  FMUL R17, R5, R5 ;  /* 0x0000000505117220 */ /* 0x000fc80000400000 */
[----:B------:R-:W-:-:S04]  /*2550*/  FFMA.FTZ R4, R17, R4, -0.052303962409496307373 ;  /* 0xbd563cae11047423 */ /* 0x000fc80000010004 */
[----:B------:R-:W-:-:S04]  /*2560*/  FFMA.FTZ R4, R17, R4, 0.1331529766321182251 ;  /* 0x3e08594111047423 */ /* 0x000fc80000010004 */
[----:B------:R-:W-:-:S04]  /*2570*/  FFMA.FTZ R4, R17, R4, -0.33332768082618713379 ;  /* 0xbeaaa9ed11047423 */ /* 0x000fc80000010004 */
[----:B------:R-:W-:-:S04]  /*2580*/  FFMA.FTZ R4, R17, R4, RZ ;  /* 0x0000000411047223 */ /* 0x000fc800000100ff */
[----:B------:R-:W-:-:S07]  /*2590*/  FFMA.FTZ R17, R5, R4, R5 ;  /* 0x0000000405117223 */ /* 0x000fce0000010005 */
.L_x_36:
[----:B------:R-:W-:Y:S05]  /*25a0*/  BSYNC B0 ;  /* 0x0000000000007941 */ /* 0x000fea0003800000 */
.L_x_34:
[----:B------:R-:W-:Y:S01]  /*25b0*/  FADD.FTZ R19, |R6|, -RZ ;  /* 0x800000ff06137221 */ /* 0x000fe20000010200 */
[----:B------:R-:W-:Y:S04]  /*25c0*/  BSSY B0, `(.L_x_37) ;  /* 0x0000014000007945 */ /* 0x000fe80003800000 */
        /* <DEDUP_REMOVED lines=12> */
.L_x_38:
[----:B------:R-:W-:Y:S01]  /*2690*/  MOV R4, 0x3c80f082 ;  /* 0x3c80f08200047802 */ /* 0x000fe20000000f00 */
[----:B------:R-:W-:-:S04]  /*26a0*/  FMUL R5, R6, R6 ;  /* 0x0000000606057220 */ /* 0x000fc80000400000 */
[----:B------:R-:W-:-:S04]  /*26b0*/  FFMA.FTZ R4, R5, R4, -0.052303962409496307373 ;  /* 0xbd563cae05047423 */ /* 0x000fc80000010004 */
[----:B------:R-:W-:-:S04]  /*26c0*/  FFMA.FTZ R4, R5, R4, 0.1331529766321182251 ;  /* 0x3e08594105047423 */ /* 0x000fc80000010004 */
[----:B------:R-:W-:-:S04]  /*26d0*/  FFMA.FTZ R4, R5, R4, -0.33332768082618713379 ;  /* 0xbeaaa9ed05047423 */ /* 0x000fc80000010004 */
[----:B------:R-:W-:-:S04]  /*26e0*/  FFMA.FTZ R5, R5, R4, RZ ;  /* 0x0000000405057223 */ /* 0x000fc800000100ff */
[----:B------:R-:W-:-:S07]  /*26f0*/  FFMA.FTZ R6, R6, R5, R6 ;  /* 0x0000000506067223 */ /* 0x000fce0000010006 */
.L_x_39:
[----:B------:R-:W-:Y:S05]  /*2700*/  BSYNC B0 ;  /* 0x0000000000007941 */ /* 0x000fea0003800000 */
.L_x_37:
[----:B------:R-:W0:Y:S01]  /*2710*/  S2UR UR5, SR_CgaCtaId ;  /* 0x00000000000579c3 */ /* 0x000e220000008800 */
[----:B------:R-:W1:Y:S01]  /*2720*/  S2R R22, SR_TID.X ;  /* 0x0000000000167919 */ /* 0x000e620000002100 */
[----:B------:R-:W-:Y:S01]  /*2730*/  UMOV UR4, 0x400 ;  /* 0x0000040000047882 */ /* 0x000fe20000000000 */
[----:B------:R-:W-:Y:S01]  /*2740*/  FMUL R8, R8, R7 ;  /* 0x0000000708087220 */ /* 0x000fe20000400000 */
[----:B------:R-:W-:Y:S01]  /*2750*/  FMUL R9, R9, R18 ;  /* 0x0000001209097220 */ /* 0x000fe20000400000 */
[----:B------:R-:W-:Y:S01]  /*2760*/  FMUL R10, R10, R15 ;  /* 0x0000000f0a0a7220 */ /* 0x000fe20000400000 */
[----:B------:R-:W-:Y:S01]  /*2770*/  FMUL R11, R11, R12 ;  /* 0x0000000c0b0b7220 */ /* 0x000fe20000400000 */
[----:B------:R-:W-:Y:S01]  /*2780*/  FMUL R31, R31, R6 ;  /* 0x000000061f1f7220 */ /* 0x000fe20000400000 */
[----:B------:R-:W-:Y:S01]  /*2790*/  FMUL R28, R28, R13 ;  /* 0x0000000d1c1c7220 */ /* 0x000fe20000400000 */
[----:B------:R-:W-:Y:S01]  /*27a0*/  FMUL R29, R29, R14 ;  /* 0x0000000e1d1d7220 */ /* 0x000fe20000400000 */
[----:B------:R-:W-:Y:S01]  /*27b0*/  FMUL R30, R30, R17 ;  /* 0x000000111e1e7220 */ /* 0x000fe20000400000 */
[----:B------:R-:W-:-:S04]  /*27c0*/  SHF.R.S32.HI R5, RZ, 0x1f, R0 ;  /* 0x0000001fff057819 */ /* 0x000fc80000011400 */
[----:B------:R-:W-:-:S04]  /*27d0*/  LEA.HI R5, R5, R0, RZ, 0xa ;  /* 0x0000000005057211 */ /* 0x000fc800078f50ff */
[----:B------:R-:W-:Y:S01]  /*27e0*/  LOP3.LUT R19, R5, 0xfffffc00, RZ, 0xc0, !PT ;  /* 0xfffffc0005137812 */ /* 0x000fe200078ec0ff */
[----:B0-----:R-:W-:-:S06]  /*27f0*/  UPRMT UR4, UR5, 0x654, UR4 ;  /* 0x0000065405047896 */ /* 0x001fcc0008000004 */
[----:B------:R-:W-:Y:S02]  /*2800*/  LEA R20, R2, UR4, 0x2 ;  /* 0x0000000402147c11 */ /* 0x000fe4000f8e10ff */
[----:B-1----:R-:W-:-:S03]  /*2810*/  LOP3.LUT R4, R22, 0x7f, RZ, 0xc0, !PT ;  /* 0x0000007f16047812 */ /* 0x002fc600078ec0ff */
[----:B------:R0:W-:Y:S01]  /*2820*/  STS.128 [R20], R8 ;  /* 0x0000000814007388 */ /* 0x0001e20000000c00 */
[----:B------:R-:W-:Y:S02]  /*2830*/  LOP3.LUT R7, R3, 0x7f, R22, 0xf8, !PT ;  /* 0x0000007f03077812 */ /* 0x000fe400078ef816 */
[----:B------:R-:W-:Y:S01]  /*2840*/  LEA R2, R4, UR4, 0x2 ;  /* 0x0000000404027c11 */ /* 0x000fe2000f8e10ff */
[----:B------:R-:W-:Y:S01]  /*2850*/  BAR.SYNC.DEFER_BLOCKING 0x0 ;  /* 0x0000000000007b1d */ /* 0x000fe20000010000 */
[----:B------:R-:W-:Y:S02]  /*2860*/  SHF.L.U32 R4, R5, 0xa, RZ ;  /* 0x0000000a05047819 */ /* 0x000fe400000006ff */
[----:B------:R-:W-:Y:S02]  /*2870*/  ISETP.GE.AND P0, PT, R7, 0x400, PT ;  /* 0x000004000700780c */ /* 0x000fe40003f06270 */
[----:B------:R-:W-:-:S03]  /*2880*/  LOP3.LUT R16, R4, 0xfff00000, RZ, 0xc0, !PT ;  /* 0xfff0000004107812 */ /* 0x000fc600078ec0ff */
[----:B------:R-:W1:Y:S01]  /*2890*/  LDC.64 R4, c[0x0][0x238] ;  /* 0x00008e00ff047b82 */ /* 0x000e620000000a00 */
[C---:B------:R-:W-:Y:S02]  /*28a0*/  LOP3.LUT R25, R7.reuse, 0x100, RZ, 0xfc, !PT ;  /* 0x0000010007197812 */ /* 0x040fe400078efcff */
[----:B------:R-:W-:Y:S02]  /*28b0*/  IADD3 R0, R16, R0, -R19 ;  /* 0x0000000010007210 */ /* 0x000fe40007ffe813 */
[C---:B0-----:R-:W-:Y:S02]  /*28c0*/  LOP3.LUT R11, R7.reuse, 0x80, RZ, 0xfc, !PT ;  /* 0x00000080070b7812 */ /* 0x041fe400078efcff */
[-C--:B------:R-:W-:Y:S02]  /*28d0*/  LEA R17, R7, R0.reuse, 0xa ;  /* 0x0000000007117211 */ /* 0x080fe400078e50ff */
[C---:B------:R-:W-:Y:S02]  /*28e0*/  ISETP.GE.AND P1, PT, R11.reuse, 0x400, PT ;  /* 0x000004000b00780c */ /* 0x040fe40003f26270 */
[----:B------:R-:W-:-:S02]  /*28f0*/  LEA R19, R11, R0, 0xa ;  /* 0x000000000b137211 */ /* 0x000fc400078e50ff */
[C---:B------:R-:W-:Y:S02]  /*2900*/  LOP3.LUT R23, R7.reuse, 0x180, RZ, 0xfc, !PT ;  /* 0x0000018007177812 */ /* 0x040fe400078efcff */
[C---:B------:R-:W-:Y:S01]  /*2910*/  LOP3.LUT R11, R7.reuse, 0x380, RZ, 0xfc, !PT ;  /* 0x00000380070b7812 */ /* 0x040fe200078efcff */
[----:B------:R-:W0:Y:S01]  /*2920*/  LDS R12, [R2] ;  /* 0x00000000020c7984 */ /* 0x000e220000000800 */
[C---:B------:R-:W-:Y:S02]  /*2930*/  LOP3.LUT R13, R7.reuse, 0x300, RZ, 0xfc, !PT ;  /* 0x00000300070d7812 */ /* 0x040fe400078efcff */
[C---:B------:R-:W-:Y:S01]  /*2940*/  LOP3.LUT R21, R7.reuse, 0x200, RZ, 0xfc, !PT ;  /* 0x0000020007157812 */ /* 0x040fe200078efcff */
[----:B------:R-:W2:Y:S01]  /*2950*/  LDS R15, [R2+0x200] ;  /* 0x00020000020f7984 */ /* 0x000ea20000000800 */
[----:B------:R-:W-:Y:S01]  /*2960*/  LOP3.LUT R7, R7, 0x280, RZ, 0xfc, !PT ;  /* 0x0000028007077812 */ /* 0x000fe200078efcff */
[--C-:B-1----:R-:W-:Y:S02]  /*2970*/  IMAD.WIDE R16, R17, 0x4, R4.reuse ;  /* 0x0000000411107825 */ /* 0x102fe400078e0204 */
[----:B------:R-:W1:Y:S01]  /*2980*/  LDS R6, [R2+0x400] ;  /* 0x0004000002067984 */ /* 0x000e620000000800 */
[----:B------:R-:W-:Y:S01]  /*2990*/  ISETP.GE.AND P2, PT, R21, 0x400, PT ;  /* 0x000004001500780c */ /* 0x000fe20003f46270 */
[----:B------:R-:W-:-:S02]  /*29a0*/  IMAD.WIDE R18, R19, 0x4, R4 ;  /* 0x0000000413127825 */ /* 0x000fc400078e0204 */
[----:B------:R-:W3:Y:S01]  /*29b0*/  LDS R3, [R2+0x600] ;  /* 0x0006000002037984 */ /* 0x000ee20000000800 */
[----:B------:R-:W-:Y:S01]  /*29c0*/  BAR.SYNC.DEFER_BLOCKING 0x0 ;  /* 0x0000000000007b1d */ /* 0x000fe20000010000 */
[----:B------:R-:W-:Y:S02]  /*29d0*/  ISETP.GE.AND P3, PT, R7, 0x400, PT ;  /* 0x000004000700780c */ /* 0x000fe40003f66270 */
[----:B------:R-:W-:Y:S02]  /*29e0*/  ISETP.GE.AND P4, PT, R13, 0x400, PT ;  /* 0x000004000d00780c */ /* 0x000fe40003f86270 */
[----:B------:R-:W-:Y:S01]  /*29f0*/  ISETP.GE.AND P5, PT, R11, 0x400, PT ;  /* 0x000004000b00780c */ /* 0x000fe20003fa6270 */
[----:B------:R-:W-:Y:S02]  /*2a00*/  STS.128 [R20], R28 ;  /* 0x0000001c14007388 */ /* 0x000fe40000000c00 */
[----:B------:R-:W-:Y:S06]  /*2a10*/  BAR.SYNC.DEFER_BLOCKING 0x0 ;  /* 0x0000000000007b1d */ /* 0x000fec0000010000 */
[----:B------:R-:W4:Y:S04]  /*2a20*/  LDS R10, [R2] ;  /* 0x00000000020a7984 */ /* 0x000f280000000800 */
[----:B------:R-:W5:Y:S04]  /*2a30*/  LDS R9, [R2+0x200] ;  /* 0x0002000002097984 */ /* 0x000f680000000800 */
[----:B------:R-:W5:Y:S04]  /*2a40*/  LDS R8, [R2+0x400] ;  /* 0x0004000002087984 */ /* 0x000f680000000800 */
[----:B0-----:R0:W-:Y:S01]  /*2a50*/  @!P0 STG.E desc[UR6][R16.64], R12 ;  /* 0x0000000c10008986 */ /* 0x0011e2000c101906 */
[----:B------:R-:W-:-:S02]  /*2a60*/  ISETP.GE.AND P0, PT, R25, 0x400, PT ;  /* 0x000004001900780c */ /* 0x000fc40003f06270 */
[-C--:B------:R-:W-:Y:S01]  /*2a70*/  LEA R25, R25, R0.reuse, 0xa ;  /* 0x0000000019197211 */ /* 0x080fe200078e50ff */
[----:B--2---:R2:W-:Y:S01]  /*2a80*/  @!P1 STG.E desc[UR6][R18.64], R15 ;  /* 0x0000000f12009986 */ /* 0x0045e2000c101906 */
[----:B------:R-:W-:Y:S02]  /*2a90*/  ISETP.GE.AND P1, PT, R23, 0x400, PT ;  /* 0x000004001700780c */ /* 0x000fe40003f26270 */
[-C--:B0-----:R-:W-:Y:S02]  /*2aa0*/  LEA R17, R21, R0.reuse, 0xa ;  /* 0x0000000015117211 */ /* 0x081fe400078e50ff */
[-C--:B------:R-:W-:Y:S01]  /*2ab0*/  LEA R21, R13, R0.reuse, 0xa ;  /* 0x000000000d157211 */ /* 0x080fe200078e50ff */
[--C-:B------:R-:W-:Y:S01]  /*2ac0*/  IMAD.WIDE R12, R25, 0x4, R4.reuse ;  /* 0x00000004190c7825 */ /* 0x100fe200078e0204 */
[-C--:B--2---:R-:W-:Y:S02]  /*2ad0*/  LEA R15, R23, R0.reuse, 0xa ;  /* 0x00000000170f7211 */ /* 0x084fe400078e50ff */
[----:B------:R-:W-:Y:S01]  /*2ae0*/  LEA R19, R7, R0, 0xa ;  /* 0x0000000007137211 */ /* 0x000fe200078e50ff */
[--C-:B------:R-:W-:Y:S01]  /*2af0*/  IMAD.WIDE R16, R17, 0x4, R4.reuse ;  /* 0x0000000411107825 */ /* 0x100fe200078e0204 */
[----:B-1----:R0:W-:Y:S03]  /*2b00*/  @!P0 STG.E desc[UR6][R12.64], R6 ;  /* 0x000000060c008986 */ /* 0x0021e6000c101906 */
[----:B------:R-:W-:-:S04]  /*2b10*/  IMAD.WIDE R14, R15, 0x4, R4 ;  /* 0x000000040f0e7825 */ /* 0x000fc800078e0204 */
[--C-:B------:R-:W-:Y:S01]  /*2b20*/  IMAD.WIDE R18, R19, 0x4, R4.reuse ;  /* 0x0000000413127825 */ /* 0x100fe200078e0204 */
[----:B---3--:R0:W-:Y:S03]  /*2b30*/  @!P1 STG.E desc[UR6][R14.64], R3 ;  /* 0x000000030e009986 */ /* 0x0081e6000c101906 */
[----:B------:R-:W-:Y:S01]  /*2b40*/  IMAD.WIDE R20, R21, 0x4, R4 ;  /* 0x0000000415147825 */ /* 0x000fe200078e0204 */
[----:B----4-:R0:W-:Y:S04]  /*2b50*/  @!P2 STG.E desc[UR6][R16.64], R10 ;  /* 0x0000000a1000a986 */ /* 0x0101e8000c101906 */
[----:B-----5:R0:W-:Y:S04]  /*2b60*/  @!P3 STG.E desc[UR6][R18.64], R9 ;  /* 0x000000091200b986 */ /* 0x0201e8000c101906 */
[----:B------:R0:W-:Y:S01]  /*2b70*/  @!P4 STG.E desc[UR6][R20.64], R8 ;  /* 0x000000081400c986 */ /* 0x0001e2000c101906 */
[----:B------:R-:W-:Y:S05]  /*2b80*/  @P5 EXIT ;  /* 0x000000000000594d */ /* 0x000fea0003800000 */
[----:B0-----:R-:W0:Y:S01]  /*2b90*/  LDS R3, [R2+0x600] ;  /* 0x0006000002037984 */ /* 0x001e220000000800 */
[----:B------:R-:W-:-:S05]  /*2ba0*/  LEA R11, R11, R0, 0xa ;  /* 0x000000000b0b7211 */ /* 0x000fca00078e50ff */
[----:B------:R-:W-:-:S05]  /*2bb0*/  IMAD.WIDE R4, R11, 0x4, R4 ;  /* 0x000000040b047825 */ /* 0x000fca00078e0204 */
[----:B0-----:R-:W-:Y:S01]  /*2bc0*/  STG.E desc[UR6][R4.64], R3 ;  /* 0x0000000304007986 */ /* 0x001fe2000c101906 */
[----:B------:R-:W-:Y:S05]  /*2bd0*/  EXIT ;  /* 0x000000000000794d */ /* 0x000fea0003800000 */
.L_x_40:
[----:B------:R-:W-:-:S00]  /*2be0*/  BRA `(.L_x_40) ;  /* 0xfffffffc00fc7947 */ /* 0x000fc0000383ffff */
[----:B------:R-:W-:-:S00]  /*2bf0*/  NOP ;  /* 0x0000000000007918 */ /* 0x000fc00000000000 */
        /* <DEDUP_REMOVED lines=8> */
.L_x_41:


//--------------------- .nv.global.init           --------------------------
	.section	.nv.global.init,"aw",@progbits
.nv.global.init:
	.type		_$_str,@object
	.size		_$_str,(_$_str_$_2 - _$_str)
_$_str:
        /*0000*/ 	.byte	0x5f, 0x5f, 0x43, 0x55, 0x44, 0x41, 0x5f, 0x46, 0x54, 0x5a, 0x00
	.type		_$_str_$_2,@object
	.size		_$_str_$_2,(.L_1 - _$_str_$_2)
_$_str_$_2:
        /*000b*/ 	.byte	0x5f, 0x5f, 0x43, 0x55, 0x44, 0x41, 0x5f, 0x50, 0x52, 0x45, 0x43, 0x5f, 0x53, 0x51, 0x52, 0x54
        /*001b*/ 	.byte	0x00
.L_1:


//--------------------- .nv.shared.triton_poi_fused__native_batch_norm_legit_no_training_mul_softplus_tanh_8 --------------------------
	.section	.nv.shared.triton_poi_fused__native_batch_norm_legit_no_training_mul_softplus_tanh_8,"aw",@nobits
	.sectionflags	@""
	.align	16
	.zero		1024


//--------------------- .nv.constant0.triton_poi_fused__native_batch_norm_legit_no_training_mul_softplus_tanh_8 --------------------------
	.section	.nv.constant0.triton_poi_fused__native_batch_norm_legit_no_training_mul_softplus_tanh_8,"a",@progbits
	.sectionflags	@""
	.align	4
.nv.constant0.triton_poi_fused__native_batch_norm_legit_no_training_mul_softplus_tanh_8:
	.zero		584
